def matmul_kernel(
    a_ptr,
    b_ptr,
    c_ptr,
    M,
    N,
    K,
    stride_am,
    stride_ak,
    stride_bk,
    stride_bn,
    stride_cm,
    stride_cn,
    BLOCK_M: tl.constexpr,
    BLOCK_N: tl.constexpr,
    BLOCK_K: tl.constexpr,
    GROUP_M: tl.constexpr,
):
    pid = tl.program_id(axis=0)
    num_pid_m = tl.cdiv(M, BLOCK_M)
    num_pid_n = tl.cdiv(N, BLOCK_N)
    num_pid_in_group = GROUP_M * num_pid_n
    group_id = pid // num_pid_in_group
    first_pid_m = group_id * GROUP_M
    group_size_m = min(num_pid_m - first_pid_m, GROUP_M)
    pid_m = first_pid_m + ((pid % num_pid_in_group) % group_size_m)
    pid_n = (pid % num_pid_in_group) // group_size_m

    offs_am = (pid_m * BLOCK_M + tl.arange(0, BLOCK_M)) % M
    offs_bn = (pid_n * BLOCK_N + tl.arange(0, BLOCK_N)) % N
    offs_k = tl.arange(0, BLOCK_K)
    a_ptrs = a_ptr + offs_am[:, None] * stride_am + offs_k[None, :] * stride_ak
    b_ptrs = b_ptr + offs_k[:, None] * stride_bk + offs_bn[None, :] * stride_bn

    acc = tl.zeros((BLOCK_M, BLOCK_N), dtype=tl.float32)
    for kk in range(0, tl.cdiv(K, BLOCK_K)):
        a = tl.load(a_ptrs, mask=offs_k[None, :] < K - kk * BLOCK_K, other=0.0)
        b = tl.load(b_ptrs, mask=offs_k[:, None] < K - kk * BLOCK_K, other=0.0)
        acc = tl.dot(a, b, acc)
        a_ptrs += BLOCK_K * stride_ak
        b_ptrs += BLOCK_K * stride_bk

    c = acc.to(c_ptr.dtype.element_ty)
    offs_cm = pid_m * BLOCK_M + tl.arange(0, BLOCK_M)
    offs_cn = pid_n * BLOCK_N + tl.arange(0, BLOCK_N)
    c_ptrs = c_ptr + offs_cm[:, None] * stride_cm + offs_cn[None, :] * stride_cn
    mask = (offs_cm[:, None] < M) & (offs_cn[None, :] < N)
    tl.store(c_ptrs, c, mask=mask)

# config = {"BLOCK_K": 32, "BLOCK_M": 64, "BLOCK_N": 256, "GROUP_M": 8, "arch": "sm_90", "dtype": "bf16", "num_ctas": 4, "num_stages": 3, "num_warps": 4}
# arch = sm_90


// ===== COMPILED SASS (sm_90a) =====

	.target	sm_90a

	.elftype	@"ET_EXEC"


//--------------------- .note.nv.tkinfo           --------------------------
	.section	.note.nv.tkinfo,"",@"SHT_NOTE"
	.sectionflags	@"SHF_NOTE_NV_TKINFO"
	.tkinfo
        /*0018*/ 	.word	0x00000002
        /*0030*/ 	.string	""
        /*0030*/ 	.string	"ptxas"
        /*0030*/ 	.string	"Cuda compilation tools, release 13.0, V13.0.88"
        /*0030*/ 	.string	"Build cuda_13.0.r13.0/compiler.36424714_0"
        /*0030*/ 	.string	"-v  -suppress-debug-info  -lineinfo  -arch sm_90a "



//--------------------- .note.nv.cuinfo           --------------------------
	.section	.note.nv.cuinfo,"",@"SHT_NOTE"
	.sectionflags	@"SHF_NOTE_NV_CUINFO"
        /*0018*/ 	.short	0x0002
        /*001a*/ 	.short	0x005a
        /*001c*/ 	.short	0x0082
	.zero		2


//--------------------- .nv.info                  --------------------------
	.section	.nv.info,"",@"SHT_CUDA_INFO"
	.align	4


	//----- nvinfo : EIATTR_REGCOUNT
	.align		4
        /*0000*/ 	.byte	0x04, 0x2f
        /*0002*/ 	.short	(.L_1 - .L_0)
	.align		4
.L_0:
        /*0004*/ 	.word	index@(matmul_kernel)
        /*0008*/ 	.word	0x00000080


	//----- nvinfo : EIATTR_FRAME_SIZE
	.align		4
.L_1:
        /*000c*/ 	.byte	0x04, 0x11
        /*000e*/ 	.short	(.L_3 - .L_2)
	.align		4
.L_2:
        /*0010*/ 	.word	index@(matmul_kernel)
        /*0014*/ 	.word	0x00000000


	//----- nvinfo : EIATTR_MIN_STACK_SIZE
	.align		4
.L_3:
        /*0018*/ 	.byte	0x04, 0x12
        /*001a*/ 	.short	(.L_5 - .L_4)
	.align		4
.L_4:
        /*001c*/ 	.word	index@(matmul_kernel)
        /*0020*/ 	.word	0x00000000
.L_5:


//--------------------- .nv.compat                --------------------------
	.section	.nv.compat,"",@"SHT_CUDA_COMPAT_INFO"
	.align	4
        /*0000*/ 	.byte	0x02, 0x09, 0x01, 0x00, 0x02, 0x02, 0x04, 0x00, 0x02, 0x05, 0x05, 0x00, 0x03, 0x07, 0x01, 0x01
        /*0010*/ 	.byte	0x02, 0x03, 0x00, 0x00, 0x02, 0x06, 0x01, 0x00, 0x04, 0x0b, 0x08, 0x00, 0x00, 0x00, 0x00, 0x00
        /*0020*/ 	.byte	0x00, 0x00, 0x00, 0x00


//--------------------- .nv.info.matmul_kernel    --------------------------
	.section	.nv.info.matmul_kernel,"",@"SHT_CUDA_INFO"
	.sectionflags	@""
	.align	4


	//----- nvinfo : EIATTR_CUDA_API_VERSION
	.align		4
        /*0000*/ 	.byte	0x04, 0x37
        /*0002*/ 	.short	(.L_7 - .L_6)
.L_6:
        /*0004*/ 	.word	0x00000082


	//----- nvinfo : EIATTR_KPARAM_INFO
	.align		4
.L_7:
        /*0008*/ 	.byte	0x04, 0x17
        /*000a*/ 	.short	(.L_9 - .L_8)
.L_8:
        /*000c*/ 	.word	0x00000000
        /*0010*/ 	.short	0x000d
        /*0012*/ 	.short	0x0048
        /*0014*/ 	.byte	0x00, 0xf4, 0x21, 0x00


	//----- nvinfo : EIATTR_KPARAM_INFO
	.align		4
.L_9:
        /*0018*/ 	.byte	0x04, 0x17
        /*001a*/ 	.short	(.L_11 - .L_10)
.L_10:
        /*001c*/ 	.word	0x00000000
        /*0020*/ 	.short	0x000c
        /*0022*/ 	.short	0x0040
        /*0024*/ 	.byte	0x00, 0xf4, 0x21, 0x00


	//----- nvinfo : EIATTR_KPARAM_INFO
	.align		4
.L_11:
        /*0028*/ 	.byte	0x04, 0x17
        /*002a*/ 	.short	(.L_13 - .L_12)
.L_12:
        /*002c*/ 	.word	0x00000000
        /*0030*/ 	.short	0x000b
        /*0032*/ 	.short	0x0038
        /*0034*/ 	.byte	0x00, 0xf0, 0x11, 0x00


	//----- nvinfo : EIATTR_KPARAM_INFO
	.align		4
.L_13:
        /*0038*/ 	.byte	0x04, 0x17
        /*003a*/ 	.short	(.L_15 - .L_14)
.L_14:
        /*003c*/ 	.word	0x00000000
        /*0040*/ 	.short	0x000a
        /*0042*/ 	.short	0x0034
        /*0044*/ 	.byte	0x00, 0xf0, 0x11, 0x00


	//----- nvinfo : EIATTR_KPARAM_INFO
	.align		4
.L_15:
        /*0048*/ 	.byte	0x04, 0x17
        /*004a*/ 	.short	(.L_17 - .L_16)
.L_16:
        /*004c*/ 	.word	0x00000000
        /*0050*/ 	.short	0x0009
        /*0052*/ 	.short	0x0030
        /*0054*/ 	.byte	0x00, 0xf0, 0x11, 0x00


	//----- nvinfo : EIATTR_KPARAM_INFO
	.align		4
.L_17:
        /*0058*/ 	.byte	0x04, 0x17
        /*005a*/ 	.short	(.L_19 - .L_18)
.L_18:
        /*005c*/ 	.word	0x00000000
        /*0060*/ 	.short	0x0008
        /*0062*/ 	.short	0x002c
        /*0064*/ 	.byte	0x00, 0xf0, 0x11, 0x00


	//----- nvinfo : EIATTR_KPARAM_INFO
	.align		4
.L_19:
        /*0068*/ 	.byte	0x04, 0x17
        /*006a*/ 	.short	(.L_21 - .L_20)
.L_20:
        /*006c*/ 	.word	0x00000000
        /*0070*/ 	.short	0x0007
        /*0072*/ 	.short	0x0028
        /*0074*/ 	.byte	0x00, 0xf0, 0x11, 0x00


	//----- nvinfo : EIATTR_KPARAM_INFO
	.align		4
.L_21:
        /*0078*/ 	.byte	0x04, 0x17
        /*007a*/ 	.short	(.L_23 - .L_22)
.L_22:
        /*007c*/ 	.word	0x00000000
        /*0080*/ 	.short	0x0006
        /*0082*/ 	.short	0x0024
        /*0084*/ 	.byte	0x00, 0xf0, 0x11, 0x00


	//----- nvinfo : EIATTR_KPARAM_INFO
	.align		4
.L_23:
        /*0088*/ 	.byte	0x04, 0x17
        /*008a*/ 	.short	(.L_25 - .L_24)
.L_24:
        /*008c*/ 	.word	0x00000000
        /*0090*/ 	.short	0x0005
        /*0092*/ 	.short	0x0020
        /*0094*/ 	.byte	0x00, 0xf0, 0x11, 0x00


	//----- nvinfo : EIATTR_KPARAM_INFO
	.align		4
.L_25:
        /*0098*/ 	.byte	0x04, 0x17
        /*009a*/ 	.short	(.L_27 - .L_26)
.L_26:
        /*009c*/ 	.word	0x00000000
        /*00a0*/ 	.short	0x0004
        /*00a2*/ 	.short	0x001c
        /*00a4*/ 	.byte	0x00, 0xf0, 0x11, 0x00


	//----- nvinfo : EIATTR_KPARAM_INFO
	.align		4
.L_27:
        /*00a8*/ 	.byte	0x04, 0x17
        /*00aa*/ 	.short	(.L_29 - .L_28)
.L_28:
        /*00ac*/ 	.word	0x00000000
        /*00b0*/ 	.short	0x0003
        /*00b2*/ 	.short	0x0018
        /*00b4*/ 	.byte	0x00, 0xf0, 0x11, 0x00


	//----- nvinfo : EIATTR_KPARAM_INFO
	.align		4
.L_29:
        /*00b8*/ 	.byte	0x04, 0x17
        /*00ba*/ 	.short	(.L_31 - .L_30)
.L_30:
        /*00bc*/ 	.word	0x00000000
        /*00c0*/ 	.short	0x0002
        /*00c2*/ 	.short	0x0010
        /*00c4*/ 	.byte	0x00, 0xf4, 0x21, 0x00


	//----- nvinfo : EIATTR_KPARAM_INFO
	.align		4
.L_31:
        /*00c8*/ 	.byte	0x04, 0x17
        /*00ca*/ 	.short	(.L_33 - .L_32)
.L_32:
        /*00cc*/ 	.word	0x00000000
        /*00d0*/ 	.short	0x0001
        /*00d2*/ 	.short	0x0008
        /*00d4*/ 	.byte	0x00, 0xf4, 0x21, 0x00


	//----- nvinfo : EIATTR_KPARAM_INFO
	.align		4
.L_33:
        /*00d8*/ 	.byte	0x04, 0x17
        /*00da*/ 	.short	(.L_35 - .L_34)
.L_34:
        /*00dc*/ 	.word	0x00000000
        /*00e0*/ 	.short	0x0000
        /*00e2*/ 	.short	0x0000
        /*00e4*/ 	.byte	0x00, 0xf4, 0x21, 0x00


	//----- nvinfo : EIATTR_EXPLICIT_CLUSTER
	.align		4
.L_35:
        /*00e8*/ 	.byte	0x01, 0x3e
	.zero		2


	//----- nvinfo : EIATTR_CTA_PER_CLUSTER
	.align		4
        /*00ec*/ 	.byte	0x04, 0x3d
        /*00ee*/ 	.short	(.L_37 - .L_36)
.L_36:
        /*00f0*/ 	.word	0x00000004
        /*00f4*/ 	.word	0x00000001
        /*00f8*/ 	.word	0x00000001


	//----- nvinfo : EIATTR_SPARSE_MMA_MASK
	.align		4
.L_37:
        /*00fc*/ 	.byte	0x03, 0x50
        /*00fe*/ 	.short	0x0000


	//----- nvinfo : EIATTR_MAXREG_COUNT
	.align		4
        /*0100*/ 	.byte	0x03, 0x1b
        /*0102*/ 	.short	0x00ff


	//----- nvinfo : EIATTR_NUM_BARRIERS
	.align		4
        /*0104*/ 	.byte	0x02, 0x4c
        /*0106*/ 	.byte	0x01
	.zero		1


	//----- nvinfo : EIATTR_MERCURY_ISA_VERSION
	.align		4
        /*0108*/ 	.byte	0x03, 0x5f
        /*010a*/ 	.short	0x0101


	//----- nvinfo : EIATTR_EXIT_INSTR_OFFSETS
	.align		4
        /*010c*/ 	.byte	0x04, 0x1c
        /*010e*/ 	.short	(.L_39 - .L_38)


	//   ....[0]....
.L_38:
        /*0110*/ 	.word	0x00003af0


	//   ....[1]....
        /*0114*/ 	.word	0x00003b20


	//----- nvinfo : EIATTR_REQNTID
	.align		4
.L_39:
        /*0118*/ 	.byte	0x04, 0x10
        /*011a*/ 	.short	(.L_41 - .L_40)
.L_40:
        /*011c*/ 	.word	0x00000080
        /*0120*/ 	.word	0x00000001
        /*0124*/ 	.word	0x00000001


	//----- nvinfo : EIATTR_CBANK_PARAM_SIZE
	.align		4
.L_41:
        /*0128*/ 	.byte	0x03, 0x19
        /*012a*/ 	.short	0x0050


	//----- nvinfo : EIATTR_PARAM_CBANK
	.align		4
        /*012c*/ 	.byte	0x04, 0x0a
        /*012e*/ 	.short	(.L_43 - .L_42)
	.align		4
.L_42:
        /*0130*/ 	.word	index@(.nv.constant0.matmul_kernel)
        /*0134*/ 	.short	0x0210
        /*0136*/ 	.short	0x0050


	//----- nvinfo : EIATTR_SW_WAR
	.align		4
.L_43:
        /*0138*/ 	.byte	0x04, 0x36
        /*013a*/ 	.short	(.L_45 - .L_44)
.L_44:
        /*013c*/ 	.word	0x00000008
.L_45:


//--------------------- .nv.callgraph             --------------------------
	.section	.nv.callgraph,"",@"SHT_CUDA_CALLGRAPH"
	.align	4
	.sectionentsize	8
	.align		4
        /*0000*/ 	.word	0x00000000
	.align		4
        /*0004*/ 	.word	0xffffffff
	.align		4
        /*0008*/ 	.word	0x00000000
	.align		4
        /*000c*/ 	.word	0xfffffffe
	.align		4
        /*0010*/ 	.word	0x00000000
	.align		4
        /*0014*/ 	.word	0xfffffffd
	.align		4
        /*0018*/ 	.word	0x00000000
	.align		4
        /*001c*/ 	.word	0xfffffffc


//--------------------- .text.matmul_kernel       --------------------------
	.section	.text.matmul_kernel,"ax",@progbits
	.align	128
        .global         matmul_kernel
        .type           matmul_kernel,@function
        .size           matmul_kernel,(.L_x_3 - matmul_kernel)
        .other          matmul_kernel,@"STO_CUDA_ENTRY STV_DEFAULT"
matmul_kernel:
.text.matmul_kernel:
[----:B------:R-:W-:Y:S08]  /*0000*/  LDC R1, c[0x0][0x28] ;  /* 0x00000a00ff017b82 */ /* 0x000ff00000000800 */
[----:B------:R-:W0:Y:S01]  /*0010*/  LDC.64 R8, c[0x0][0x228] ;  /* 0x00008a00ff087b82 */ /* 0x000e220000000a00 */
[----:B------:R-:W1:Y:S01]  /*0020*/  S2R R17, SR_TID.X ;  /* 0x0000000000117919 */ /* 0x000e620000002100 */
[----:B------:R-:W-:Y:S01]  /*0030*/  UMOV UR5, 0x400 ;  /* 0x0000040000057882 */ /* 0x000fe20000000000 */
[----:B------:R-:W-:Y:S01]  /*0040*/  ULDC.64 UR16, c[0x0][0x208] ;  /* 0x0000820000107ab9 */ /* 0x000fe20000000a00 */
[----:B------:R-:W-:-:S02]  /*0050*/  CS2R R24, SRZ ;  /* 0x0000000000187805 */ /* 0x000fc4000001ff00 */
[----:B------:R-:W-:Y:S02]  /*0060*/  CS2R R26, SRZ ;  /* 0x00000000001a7805 */ /* 0x000fe4000001ff00 */
[----:B------:R-:W-:Y:S02]  /*0070*/  CS2R R32, SRZ ;  /* 0x0000000000207805 */ /* 0x000fe4000001ff00 */
[----:B------:R-:W-:Y:S01]  /*0080*/  CS2R R34, SRZ ;  /* 0x0000000000227805 */ /* 0x000fe2000001ff00 */
[----:B------:R-:W2:Y:S01]  /*0090*/  S2UR UR4, SR_CTAID.X ;  /* 0x00000000000479c3 */ /* 0x000ea20000002500 */
[----:B------:R-:W-:Y:S02]  /*00a0*/  CS2R R40, SRZ ;  /* 0x0000000000287805 */ /* 0x000fe4000001ff00 */
[----:B------:R-:W-:Y:S02]  /*00b0*/  CS2R R42, SRZ ;  /* 0x00000000002a7805 */ /* 0x000fe4000001ff00 */
[----:B------:R-:W-:-:S02]  /*00c0*/  CS2R R48, SRZ ;  /* 0x0000000000307805 */ /* 0x000fc4000001ff00 */
[----:B------:R-:W-:Y:S01]  /*00d0*/  CS2R R50, SRZ ;  /* 0x0000000000327805 */ /* 0x000fe2000001ff00 */
[----:B------:R-:W3:Y:S01]  /*00e0*/  LDC R92, c[0x0][0x230] ;  /* 0x00008c00ff5c7b82 */ /* 0x000ee20000000800 */
[----:B0-----:R-:W-:-:S07]  /*00f0*/  VIADD R0, R9, 0xff ;  /* 0x000000ff09007836 */ /* 0x001fce0000000000 */
[----:B------:R-:W0:Y:S01]  /*0100*/  S2UR UR13, SR_CgaCtaId ;  /* 0x00000000000d79c3 */ /* 0x000e220000008800 */
[----:B------:R-:W-:Y:S02]  /*0110*/  SHF.R.S32.HI R3, RZ, 0x1f, R0 ;  /* 0x0000001fff037819 */ /* 0x000fe40000011400 */
[----:B--2---:R-:W-:Y:S01]  /*0120*/  I2FP.F32.U32 R5, UR4 ;  /* 0x0000000400057c45 */ /* 0x004fe20008201000 */
[----:B------:R-:W-:Y:S01]  /*0130*/  ULDC UR4, c[0x0][0x150] ;  /* 0x0000540000047ab9 */ /* 0x000fe20000000800 */
[----:B------:R-:W-:Y:S02]  /*0140*/  LEA.HI R3, R3, R0, RZ, 0x8 ;  /* 0x0000000003037211 */ /* 0x000fe400078f40ff */
[----:B-1----:R-:W-:Y:S01]  /*0150*/  SHF.R.U32.HI R15, RZ, 0x6, R17 ;  /* 0x00000006ff0f7819 */ /* 0x002fe20000011611 */
[----:B------:R-:W-:Y:S01]  /*0160*/  FMUL R5, R5, UR4 ;  /* 0x0000000405057c20 */ /* 0x000fe20008400000 */
[----:B------:R-:W-:Y:S01]  /*0170*/  SHF.R.S32.HI R3, RZ, 0x8, R3 ;  /* 0x00000008ff037819 */ /* 0x000fe20000011403 */
[----:B---3--:R-:W-:Y:S01]  /*0180*/  VIADD R92, R92, 0x1f ;  /* 0x0000001f5c5c7836 */ /* 0x008fe20000000000 */
[----:B------:R-:W-:-:S03]  /*0190*/  SGXT.U32 R15, R15, 0x1 ;  /* 0x000000010f0f781a */ /* 0x000fc60000000000 */
[----:B------:R-:W-:Y:S01]  /*01a0*/  IMAD.SHL.U32 R4, R3, 0x8, RZ ;  /* 0x0000000803047824 */ /* 0x000fe200078e00ff */
[----:B------:R-:W1:Y:S04]  /*01b0*/  F2I.U32.TRUNC.NTZ R5, R5 ;  /* 0x0000000500057305 */ /* 0x000e68000020f000 */
[----:B------:R-:W-:Y:S01]  /*01c0*/  IABS R7, R4 ;  /* 0x0000000400077213 */ /* 0x000fe20000000000 */
[----:B0-----:R-:W-:Y:S02]  /*01d0*/  USHF.L.U32 UR4, UR13, 0x6, URZ ;  /* 0x000000060d047899 */ /* 0x001fe4000800063f */
[----:B------:R-:W-:Y:S01]  /*01e0*/  ULEA UR12, UR13, UR5, 0x18 ;  /* 0x000000050d0c7291 */ /* 0x000fe2000f8ec03f */
[----:B------:R-:W0:Y:S01]  /*01f0*/  I2F.RP R0, R7 ;  /* 0x0000000700007306 */ /* 0x000e220000209400 */
[----:B------:R-:W-:Y:S01]  /*0200*/  ULOP3.LUT UR4, UR4, 0xc0, URZ, 0xc0, !UPT ;  /* 0x000000c004047892 */ /* 0x000fe2000f8ec03f */
[----:B-1----:R-:W-:-:S06]  /*0210*/  IABS R13, R5 ;  /* 0x00000005000d7213 */ /* 0x002fcc0000000000 */
[----:B0-----:R-:W0:Y:S02]  /*0220*/  MUFU.RCP R0, R0 ;  /* 0x0000000000007308 */ /* 0x001e240000001000 */
[----:B0-----:R-:W-:Y:S01]  /*0230*/  VIADD R2, R0, 0xffffffe ;  /* 0x0ffffffe00027836 */ /* 0x001fe20000000000 */
[----:B------:R-:W-:-:S05]  /*0240*/  IABS R0, R4 ;  /* 0x0000000400007213 */ /* 0x000fca0000000000 */
[----:B------:R0:W1:Y:S01]  /*0250*/  F2I.FTZ.U32.TRUNC.NTZ R3, R2 ;  /* 0x0000000200037305 */ /* 0x000062000021f000 */
[----:B------:R-:W-:Y:S02]  /*0260*/  IMAD.MOV R0, RZ, RZ, -R0 ;  /* 0x000000ffff007224 */ /* 0x000fe400078e0a00 */
[----:B0-----:R-:W-:Y:S02]  /*0270*/  IMAD.MOV.U32 R2, RZ, RZ, RZ ;  /* 0x000000ffff027224 */ /* 0x001fe400078e00ff */
[----:B-1----:R-:W-:-:S04]  /*0280*/  IMAD.MOV R6, RZ, RZ, -R3 ;  /* 0x000000ffff067224 */ /* 0x002fc800078e0a03 */
[----:B------:R-:W-:-:S04]  /*0290*/  IMAD R11, R6, R7, RZ ;  /* 0x00000007060b7224 */ /* 0x000fc800078e02ff */
[----:B------:R-:W-:-:S06]  /*02a0*/  IMAD.HI.U32 R2, R3, R11, R2 ;  /* 0x0000000b03027227 */ /* 0x000fcc00078e0002 */
[----:B------:R-:W-:-:S04]  /*02b0*/  IMAD.HI.U32 R2, R2, R13, RZ ;  /* 0x0000000d02027227 */ /* 0x000fc800078e00ff */
[----:B------:R-:W-:-:S05]  /*02c0*/  IMAD R0, R2, R0, R13 ;  /* 0x0000000002007224 */ /* 0x000fca00078e020d */
[----:B------:R-:W-:-:S13]  /*02d0*/  ISETP.GT.U32.AND P1, PT, R7, R0, PT ;  /* 0x000000000700720c */ /* 0x000fda0003f24070 */
[----:B------:R-:W-:Y:S02]  /*02e0*/  @!P1 IMAD.IADD R0, R0, 0x1, -R7 ;  /* 0x0000000100009824 */ /* 0x000fe400078e0a07 */
[----:B------:R-:W-:Y:S01]  /*02f0*/  @!P1 VIADD R2, R2, 0x1 ;  /* 0x0000000102029836 */ /* 0x000fe20000000000 */
[----:B------:R-:W-:Y:S02]  /*0300*/  ISETP.NE.AND P1, PT, R4, RZ, PT ;  /* 0x000000ff0400720c */ /* 0x000fe40003f25270 */
[----:B------:R-:W-:Y:S02]  /*0310*/  ISETP.GE.U32.AND P0, PT, R0, R7, PT ;  /* 0x000000070000720c */ /* 0x000fe40003f06070 */
[----:B------:R-:W-:-:S04]  /*0320*/  LOP3.LUT R0, R5, R4, RZ, 0x3c, !PT ;  /* 0x0000000405007212 */ /* 0x000fc800078e3cff */
[----:B------:R-:W-:Y:S01]  /*0330*/  ISETP.GE.AND P2, PT, R0, RZ, PT ;  /* 0x000000ff0000720c */ /* 0x000fe20003f46270 */
[----:B------:R-:W-:-:S05]  /*0340*/  VIADD R0, R8, 0x3f ;  /* 0x0000003f08007836 */ /* 0x000fca0000000000 */
[----:B------:R-:W-:Y:S01]  /*0350*/  SHF.R.S32.HI R3, RZ, 0x1f, R0 ;  /* 0x0000001fff037819 */ /* 0x000fe20000011400 */
[----:B------:R-:W-:-:S03]  /*0360*/  @P0 VIADD R2, R2, 0x1 ;  /* 0x0000000102020836 */ /* 0x000fc60000000000 */
[----:B------:R-:W-:-:S03]  /*0370*/  LEA.HI R3, R3, R0, RZ, 0x6 ;  /* 0x0000000003037211 */ /* 0x000fc600078f30ff */
[----:B------:R-:W-:Y:S01]  /*0380*/  @!P2 IMAD.MOV R2, RZ, RZ, -R2 ;  /* 0x000000ffff02a224 */ /* 0x000fe200078e0a02 */
[----:B------:R-:W-:-:S05]  /*0390*/  @!P1 LOP3.LUT R2, RZ, R4, RZ, 0x33, !PT ;  /* 0x00000004ff029212 */ /* 0x000fca00078e33ff */
[----:B------:R-:W-:Y:S02]  /*03a0*/  IMAD.SHL.U32 R6, R2, 0x8, RZ ;  /* 0x0000000802067824 */ /* 0x000fe400078e00ff */
[----:B------:R-:W-:-:S03]  /*03b0*/  IMAD.MOV R2, RZ, RZ, -R2 ;  /* 0x000000ffff027224 */ /* 0x000fc600078e0a02 */
[----:B------:R-:W-:Y:S01]  /*03c0*/  LEA.HI.SX32 R3, R3, -R6, 0x1a ;  /* 0x8000000603037211 */ /* 0x000fe200078fd2ff */
[----:B------:R-:W-:-:S03]  /*03d0*/  IMAD R4, R4, R2, R5 ;  /* 0x0000000204047224 */ /* 0x000fc600078e0205 */
[----:B------:R-:W-:Y:S02]  /*03e0*/  VIMNMX R13, R3, 0x8, PT ;  /* 0x00000008030d7848 */ /* 0x000fe40003fe0100 */
[----:B------:R-:W-:Y:S02]  /*03f0*/  IABS R11, R4 ;  /* 0x00000004000b7213 */ /* 0x000fe40000000000 */
[----:B------:R-:W-:-:S04]  /*0400*/  IABS R7, R13 ;  /* 0x0000000d00077213 */ /* 0x000fc80000000000 */
[----:B------:R-:W0:Y:S08]  /*0410*/  I2F.RP R0, R7 ;  /* 0x0000000700007306 */ /* 0x000e300000209400 */
[----:B0-----:R-:W0:Y:S02]  /*0420*/  MUFU.RCP R0, R0 ;  /* 0x0000000000007308 */ /* 0x001e240000001000 */
[----:B0-----:R-:W-:-:S06]  /*0430*/  VIADD R3, R0, 0xffffffe ;  /* 0x0ffffffe00037836 */ /* 0x001fcc0000000000 */
[----:B------:R-:W0:Y:S02]  /*0440*/  F2I.FTZ.U32.TRUNC.NTZ R3, R3 ;  /* 0x0000000300037305 */ /* 0x000e24000021f000 */
[----:B0-----:R-:W-:-:S04]  /*0450*/  IMAD.MOV R10, RZ, RZ, -R3 ;  /* 0x000000ffff0a7224 */ /* 0x001fc800078e0a03 */
[----:B------:R-:W-:Y:S01]  /*0460*/  IMAD.MOV.U32 R2, RZ, RZ, R10 ;  /* 0x000000ffff027224 */ /* 0x000fe200078e000a */
[----:B------:R-:W-:-:S03]  /*0470*/  IABS R10, R13 ;  /* 0x0000000d000a7213 */ /* 0x000fc60000000000 */
[----:B------:R-:W-:Y:S02]  /*0480*/  IMAD R5, R2, R7, RZ ;  /* 0x0000000702057224 */ /* 0x000fe400078e02ff */
[----:B------:R-:W-:Y:S02]  /*0490*/  IMAD.MOV.U32 R2, RZ, RZ, RZ ;  /* 0x000000ffff027224 */ /* 0x000fe400078e00ff */
[----:B------:R-:W-:Y:S02]  /*04a0*/  IMAD.MOV R0, RZ, RZ, -R10 ;  /* 0x000000ffff007224 */ /* 0x000fe400078e0a0a */
[----:B------:R-:W-:Y:S01]  /*04b0*/  IMAD.HI.U32 R2, R3, R5, R2 ;  /* 0x0000000503027227 */ /* 0x000fe200078e0002 */
[----:B------:R-:W-:-:S05]  /*04c0*/  LOP3.LUT R3, R17, 0x3f, RZ, 0xc0, !PT ;  /* 0x0000003f11037812 */ /* 0x000fca00078ec0ff */
        /* <DEDUP_REMOVED lines=8> */
[----:B------:R-:W-:-:S07]  /*0550*/  ISETP.GE.AND P2, PT, R0, RZ, PT ;  /* 0x000000ff0000720c */ /* 0x000fce0003f46270 */
[----:B------:R-:W-:Y:S01]  /*0560*/  @P0 VIADD R2, R2, 0x1 ;  /* 0x0000000102020836 */ /* 0x000fe20000000000 */
[----:B------:R-:W-:-:S05]  /*0570*/  ISETP.GE.AND P0, PT, R92, 0x20, PT ;  /* 0x000000205c00780c */ /* 0x000fca0003f06270 */
[----:B------:R-:W-:Y:S01]  /*0580*/  @!P2 IMAD.MOV R2, RZ, RZ, -R2 ;  /* 0x000000ffff02a224 */ /* 0x000fe200078e0a02 */
[----:B------:R-:W-:-:S05]  /*0590*/  @!P1 LOP3.LUT R2, RZ, R13, RZ, 0x33, !PT ;  /* 0x0000000dff029212 */ /* 0x000fca00078e33ff */
[----:B------:R-:W-:Y:S02]  /*05a0*/  IMAD.MOV R0, RZ, RZ, -R2 ;  /* 0x000000ffff007224 */ /* 0x000fe400078e0a02 */
[----:B------:R-:W-:Y:S02]  /*05b0*/  IMAD.SHL.U32 R14, R2, 0x100, RZ ;  /* 0x00000100020e7824 */ /* 0x000fe400078e00ff */
[----:B------:R-:W-:-:S04]  /*05c0*/  IMAD R0, R13, R0, R4 ;  /* 0x000000000d007224 */ /* 0x000fc800078e0204 */
[----:B------:R-:W-:-:S04]  /*05d0*/  IMAD.IADD R0, R6, 0x1, R0 ;  /* 0x0000000106007824 */ /* 0x000fc800078e0200 */
[----:B------:R-:W-:Y:S01]  /*05e0*/  IMAD R16, R0, 0x40, R3 ;  /* 0x0000004000107824 */ /* 0x000fe200078e0203 */
[----:B------:R-:W-:Y:S06]  /*05f0*/  @!P0 BRA `(.L_x_0) ;  /* 0x0000002400788947 */ /* 0x000fec0003800000 */
[----:B------:R-:W-:Y:S01]  /*0600*/  IABS R12, R8 ;  /* 0x00000008000c7213 */ /* 0x000fe20000000000 */
[----:B------:R-:W-:Y:S01]  /*0610*/  ULDC.64 UR6, c[0x0][0x210] ;  /* 0x0000840000067ab9 */ /* 0x000fe20000000a00 */
[----:B------:R-:W-:Y:S01]  /*0620*/  IABS R2, R9 ;  /* 0x0000000900027213 */ /* 0x000fe20000000000 */
[----:B------:R-:W-:Y:S01]  /*0630*/  ULDC UR5, c[0x0][0x240] ;  /* 0x0000900000057ab9 */ /* 0x000fe20000000800 */
[----:B------:R-:W0:Y:S01]  /*0640*/  I2F.RP R3, R12 ;  /* 0x0000000c00037306 */ /* 0x000e220000209400 */
[----:B------:R-:W-:Y:S01]  /*0650*/  IABS R10, R16 ;  /* 0x00000010000a7213 */ /* 0x000fe20000000000 */
[----:B------:R-:W1:Y:S01]  /*0660*/  LDC R93, c[0x0][0x238] ;  /* 0x00008e00ff5d7b82 */ /* 0x000e620000000800 */
[----:B------:R-:W-:Y:S02]  /*0670*/  ISETP.GE.AND P6, PT, R16, RZ, PT ;  /* 0x000000ff1000720c */ /* 0x000fe40003fc6270 */
[----:B------:R-:W-:Y:S02]  /*0680*/  CS2R R42, SRZ ;  /* 0x00000000002a7805 */ /* 0x000fe4000001ff00 */
[----:B------:R-:W-:-:S02]  /*0690*/  LOP3.LUT R56, R15, 0x18, RZ, 0xfc, !PT ;  /* 0x000000180f387812 */ /* 0x000fc400078efcff */
[----:B------:R-:W-:Y:S02]  /*06a0*/  CS2R R44, SRZ ;  /* 0x00000000002c7805 */ /* 0x000fe4000001ff00 */
[C---:B------:R-:W-:Y:S01]  /*06b0*/  LOP3.LUT R57, R15.reuse, 0x16, RZ, 0xfc, !PT ;  /* 0x000000160f397812 */ /* 0x040fe200078efcff */
[----:B------:R-:W2:Y:S01]  /*06c0*/  I2F.RP R0, R2 ;  /* 0x0000000200007306 */ /* 0x000ea20000209400 */
[C---:B------:R-:W-:Y:S02]  /*06d0*/  LOP3.LUT R58, R15.reuse, 0x14, RZ, 0xfc, !PT ;  /* 0x000000140f3a7812 */ /* 0x040fe400078efcff */
[----:B------:R-:W-:Y:S02]  /*06e0*/  CS2R R46, SRZ ;  /* 0x00000000002e7805 */ /* 0x000fe4000001ff00 */
[----:B------:R-:W-:Y:S02]  /*06f0*/  LOP3.LUT R59, R15, 0x12, RZ, 0xfc, !PT ;  /* 0x000000120f3b7812 */ /* 0x000fe400078efcff */
[----:B------:R-:W-:-:S02]  /*0700*/  CS2R R48, SRZ ;  /* 0x0000000000307805 */ /* 0x000fc4000001ff00 */
[C---:B------:R-:W-:Y:S02]  /*0710*/  LOP3.LUT R60, R15.reuse, 0x10, RZ, 0xfc, !PT ;  /* 0x000000100f3c7812 */ /* 0x040fe400078efcff */
[----:B------:R-:W-:Y:S02]  /*0720*/  CS2R R50, SRZ ;  /* 0x0000000000327805 */ /* 0x000fe4000001ff00 */
[C---:B------:R-:W-:Y:S01]  /*0730*/  LOP3.LUT R61, R15.reuse, 0xc, RZ, 0xfc, !PT ;  /* 0x0000000c0f3d7812 */ /* 0x040fe200078efcff */
[----:B0-----:R-:W0:Y:S01]  /*0740*/  MUFU.RCP R3, R3 ;  /* 0x0000000300037308 */ /* 0x001e220000001000 */
[C---:B------:R-:W-:Y:S02]  /*0750*/  LOP3.LUT R62, R15.reuse, 0xa, RZ, 0xfc, !PT ;  /* 0x0000000a0f3e7812 */ /* 0x040fe400078efcff */
[----:B------:R-:W-:Y:S02]  /*0760*/  CS2R R52, SRZ ;  /* 0x0000000000347805 */ /* 0x000fe4000001ff00 */
[----:B------:R-:W-:-:S02]  /*0770*/  LOP3.LUT R63, R15, 0x8, RZ, 0xfc, !PT ;  /* 0x000000080f3f7812 */ /* 0x000fc400078efcff */
[----:B------:R-:W-:Y:S02]  /*0780*/  CS2R R54, SRZ ;  /* 0x0000000000367805 */ /* 0x000fe4000001ff00 */
[C---:B------:R-:W-:Y:S01]  /*0790*/  LOP3.LUT R64, R15.reuse, 0x6, RZ, 0xfc, !PT ;  /* 0x000000060f407812 */ /* 0x040fe200078efcff */
[----:B------:R-:W-:Y:S01]  /*07a0*/  UMOV UR8, 0x80 ;  /* 0x0000008000087882 */ /* 0x000fe20000000000 */
[C---:B------:R-:W-:Y:S01]  /*07b0*/  LOP3.LUT R65, R15.reuse, 0x4, RZ, 0xfc, !PT ;  /* 0x000000040f417812 */ /* 0x040fe200078efcff */
[----:B--2---:R-:W2:Y:S01]  /*07c0*/  MUFU.RCP R0, R0 ;  /* 0x0000000000007308 */ /* 0x004ea20000001000 */
[----:B------:R-:W-:Y:S01]  /*07d0*/  LOP3.LUT R66, R15, 0x2, RZ, 0xfc, !PT ;  /* 0x000000020f427812 */ /* 0x000fe200078efcff */
[-C--:B-1----:R-:W-:Y:S01]  /*07e0*/  IMAD R56, R56, R93.reuse, RZ ;  /* 0x0000005d38387224 */ /* 0x082fe200078e02ff */
[----:B------:R-:W-:Y:S01]  /*07f0*/  UMOV UR9, 0x40000040 ;  /* 0x4000004000097882 */ /* 0x000fe20000000000 */
[-C--:B------:R-:W-:Y:S01]  /*0800*/  IMAD R57, R57, R93.reuse, RZ ;  /* 0x0000005d39397224 */ /* 0x080fe200078e02ff */
[----:B------:R-:W-:Y:S01]  /*0810*/  UMOV UR10, 0xfffffffe ;  /* 0xfffffffe000a7882 */ /* 0x000fe20000000000 */
[-C--:B------:R-:W-:Y:S01]  /*0820*/  IMAD R58, R58, R93.reuse, RZ ;  /* 0x0000005d3a3a7224 */ /* 0x080fe200078e02ff */
[----:B------:R-:W-:Y:S01]  /*0830*/  UMOV UR11, 0x7fffffdf ;  /* 0x7fffffdf000b7882 */ /* 0x000fe20000000000 */
[-C--:B------:R-:W-:Y:S01]  /*0840*/  IMAD R59, R59, R93.reuse, RZ ;  /* 0x0000005d3b3b7224 */ /* 0x080fe200078e02ff */
[----:B------:R-:W-:Y:S01]  /*0850*/  ULDC UR14, c[0x0][0x230] ;  /* 0x00008c00000e7ab9 */ /* 0x000fe20000000800 */
[----:B0-----:R-:W-:Y:S01]  /*0860*/  VIADD R6, R3, 0xffffffe ;  /* 0x0ffffffe03067836 */ /* 0x001fe20000000000 */
[----:B------:R-:W-:Y:S01]  /*0870*/  SHF.R.U32.HI R3, RZ, 0x5, R17 ;  /* 0x00000005ff037819 */ /* 0x000fe20000011611 */
[----:B------:R-:W-:-:S02]  /*0880*/  IMAD R60, R60, R93, RZ ;  /* 0x0000005d3c3c7224 */ /* 0x000fc400078e02ff */
[----:B------:R0:W1:Y:S01]  /*0890*/  F2I.FTZ.U32.TRUNC.NTZ R7, R6 ;  /* 0x0000000600077305 */ /* 0x000062000021f000 */
[----:B------:R-:W-:Y:S01]  /*08a0*/  SGXT.U32 R3, R3, 0x2 ;  /* 0x000000020303781a */ /* 0x000fe20000000000 */
[-C--:B------:R-:W-:Y:S02]  /*08b0*/  IMAD R61, R61, R93.reuse, RZ ;  /* 0x0000005d3d3d7224 */ /* 0x080fe400078e02ff */
[----:B--2---:R-:W-:Y:S01]  /*08c0*/  VIADD R4, R0, 0xffffffe ;  /* 0x0ffffffe00047836 */ /* 0x004fe20000000000 */
[----:B------:R-:W-:Y:S01]  /*08d0*/  LOP3.LUT R0, R14, UR4, R3, 0xfe, !PT ;  /* 0x000000040e007c12 */ /* 0x000fe2000f8efe03 */
[----:B------:R-:W-:Y:S01]  /*08e0*/  ULDC UR4, c[0x0][0x234] ;  /* 0x00008d0000047ab9 */ /* 0x000fe20000000800 */
[-C--:B------:R-:W-:Y:S01]  /*08f0*/  IMAD R62, R62, R93.reuse, RZ ;  /* 0x0000005d3e3e7224 */ /* 0x080fe200078e02ff */
[----:B------:R2:W3:Y:S01]  /*0900*/  F2I.FTZ.U32.TRUNC.NTZ R5, R4 ;  /* 0x0000000400057305 */ /* 0x0004e2000021f000 */
[----:B0-----:R-:W-:Y:S01]  /*0910*/  IMAD.MOV.U32 R6, RZ, RZ, RZ ;  /* 0x000000ffff067224 */ /* 0x001fe200078e00ff */
[C---:B------:R-:W-:Y:S01]  /*0920*/  LOP3.LUT R20, R0.reuse, 0x24, RZ, 0xfc, !PT ;  /* 0x0000002400147812 */ /* 0x040fe200078efcff */
[-C--:B------:R-:W-:Y:S01]  /*0930*/  IMAD R63, R63, R93.reuse, RZ ;  /* 0x0000005d3f3f7224 */ /* 0x080fe200078e02ff */
[----:B------:R-:W-:Y:S01]  /*0940*/  LOP3.LUT R22, R0, 0x20, RZ, 0xfc, !PT ;  /* 0x0000002000167812 */ /* 0x000fe200078efcff */
[-C--:B------:R-:W-:Y:S01]  /*0950*/  IMAD R64, R64, R93.reuse, RZ ;  /* 0x0000005d40407224 */ /* 0x080fe200078e02ff */
[C---:B------:R-:W-:Y:S01]  /*0960*/  LOP3.LUT R24, R0.reuse, 0x1c, RZ, 0xfc, !PT ;  /* 0x0000001c00187812 */ /* 0x040fe200078efcff */
[--C-:B-1----:R-:W-:Y:S01]  /*0970*/  IMAD.MOV R11, RZ, RZ, -R7.reuse ;  /* 0x000000ffff0b7224 */ /* 0x102fe200078e0a07 */
[----:B------:R-:W-:Y:S01]  /*0980*/  LOP3.LUT R26, R0, 0x18, RZ, 0xfc, !PT ;  /* 0x00000018001a7812 */ /* 0x000fe200078efcff */
[-C--:B------:R-:W-:Y:S01]  /*0990*/  IMAD R65, R65, R93.reuse, RZ ;  /* 0x0000005d41417224 */ /* 0x080fe200078e02ff */
[----:B------:R-:W-:Y:S01]  /*09a0*/  IABS R25, R24 ;  /* 0x0000001800197213 */ /* 0x000fe20000000000 */
[----:B------:R-:W-:Y:S01]  /*09b0*/  IMAD R11, R11, R12, RZ ;  /* 0x0000000c0b0b7224 */ /* 0x000fe200078e02ff */
[----:B------:R-:W-:Y:S01]  /*09c0*/  IABS R27, R26 ;  /* 0x0000001a001b7213 */ /* 0x000fe20000000000 */
[----:B------:R-:W-:Y:S01]  /*09d0*/  IMAD R66, R66, R93, RZ ;  /* 0x0000005d42427224 */ /* 0x000fe200078e02ff */
[C---:B------:R-:W-:Y:S01]  /*09e0*/  LOP3.LUT R28, R0.reuse, 0x10, RZ, 0xfc, !PT ;  /* 0x00000010001c7812 */ /* 0x040fe200078efcff */
[----:B------:R-:W-:Y:S01]  /*09f0*/  IMAD.HI.U32 R7, R7, R11, R6 ;  /* 0x0000000b07077227 */ /* 0x000fe200078e0006 */
[----:B------:R-:W-:-:S02]  /*0a00*/  LOP3.LUT R6, R0, 0x3c, RZ, 0xfc, !PT ;  /* 0x0000003c00067812 */ /* 0x000fc400078efcff */
[----:B------:R-:W-:Y:S01]  /*0a10*/  IABS R31, R28 ;  /* 0x0000001c001f7213 */ /* 0x000fe20000000000 */
[----:B------:R-:W-:Y:S01]  /*0a20*/  IMAD.MOV.U32 R11, RZ, RZ, R10 ;  /* 0x000000ffff0b7224 */ /* 0x000fe200078e000a */
[----:B--2---:R-:W-:Y:S01]  /*0a30*/  IABS R4, R6 ;  /* 0x0000000600047213 */ /* 0x004fe20000000000 */
[----:B---3--:R-:W-:Y:S01]  /*0a40*/  IMAD.MOV R3, RZ, RZ, -R5 ;  /* 0x000000ffff037224 */ /* 0x008fe200078e0a05 */
[----:B------:R-:W-:Y:S01]  /*0a50*/  ISETP.GE.AND P1, PT, R6, RZ, PT ;  /* 0x000000ff0600720c */ /* 0x000fe20003f26270 */
[----:B------:R-:W-:Y:S01]  /*0a60*/  IMAD.HI.U32 R7, R7, R11, RZ ;  /* 0x0000000b07077227 */ /* 0x000fe200078e00ff */
[C---:B------:R-:W-:Y:S02]  /*0a70*/  LOP3.LUT R6, R0.reuse, 0x34, RZ, 0xfc, !PT ;  /* 0x0000003400067812 */ /* 0x040fe400078efcff */
[----:B------:R-:W-:Y:S01]  /*0a80*/  LOP3.LUT R10, R0, 0x2c, RZ, 0xfc, !PT ;  /* 0x0000002c000a7812 */ /* 0x000fe200078efcff */
[----:B------:R-:W-:Y:S01]  /*0a90*/  IMAD.MOV R7, RZ, RZ, -R7 ;  /* 0x000000ffff077224 */ /* 0x000fe200078e0a07 */
[----:B------:R-:W-:Y:S01]  /*0aa0*/  IABS R19, R6 ;  /* 0x0000000600137213 */ /* 0x000fe20000000000 */
[----:B------:R-:W-:Y:S01]  /*0ab0*/  IMAD R3, R3, R2, RZ ;  /* 0x0000000203037224 */ /* 0x000fe200078e02ff */
[----:B------:R-:W-:Y:S01]  /*0ac0*/  ISETP.GE.AND P4, PT, R6, RZ, PT ;  /* 0x000000ff0600720c */ /* 0x000fe20003f86270 */
[----:B------:R-:W-:Y:S01]  /*0ad0*/  IMAD R11, R12, R7, R11 ;  /* 0x000000070c0b7224 */ /* 0x000fe200078e020b */
[----:B------:R-:W-:Y:S01]  /*0ae0*/  IABS R23, R10 ;  /* 0x0000000a00177213 */ /* 0x000fe20000000000 */
[----:B------:R-:W-:Y:S01]  /*0af0*/  IMAD.MOV.U32 R7, RZ, RZ, R4 ;  /* 0x000000ffff077224 */ /* 0x000fe200078e0004 */
[----:B------:R-:W-:Y:S01]  /*0b00*/  LOP3.LUT R32, R0, 0x8, RZ, 0xfc, !PT ;  /* 0x0000000800207812 */ /* 0x000fe200078efcff */
[----:B------:R-:W-:Y:S01]  /*0b10*/  IMAD.MOV.U32 R4, RZ, RZ, RZ ;  /* 0x000000ffff047224 */ /* 0x000fe200078e00ff */
[----:B------:R-:W-:Y:S01]  /*0b20*/  ISETP.GT.U32.AND P0, PT, R12, R11, PT ;  /* 0x0000000b0c00720c */ /* 0x000fe20003f04070 */
[----:B------:R-:W-:Y:S01]  /*0b30*/  IMAD.SHL.U32 R67, R93, 0x20, RZ ;  /* 0x000000205d437824 */ /* 0x000fe200078e00ff */
[----:B------:R-:W-:Y:S01]  /*0b40*/  LOP3.LUT R30, R0, 0xc, RZ, 0xfc, !PT ;  /* 0x0000000c001e7812 */ /* 0x000fe200078efcff */
[----:B------:R-:W-:Y:S01]  /*0b50*/  IMAD.HI.U32 R4, R5, R3, R4 ;  /* 0x0000000305047227 */ /* 0x000fe200078e0004 */
[----:B------:R-:W-:-:S02]  /*0b60*/  SHF.R.S32.HI R3, RZ, 0x1f, R92 ;  /* 0x0000001fff037819 */ /* 0x000fc4000001145c */
[----:B------:R-:W-:Y:S02]  /*0b70*/  IABS R35, R32 ;  /* 0x0000002000237213 */ /* 0x000fe40000000000 */
[----:B------:R-:W-:Y:S01]  /*0b80*/  LEA.HI R92, R3, R92, RZ, 0x5 ;  /* 0x0000005c035c7211 */ /* 0x000fe200078f28ff */
[----:B------:R-:W-:Y:S01]  /*0b90*/  IMAD.HI.U32 R5, R4, R7, RZ ;  /* 0x0000000704057227 */ /* 0x000fe200078e00ff */
[----:B------:R-:W-:Y:S02]  /*0ba0*/  IABS R33, R30 ;  /* 0x0000001e00217213 */ /* 0x000fe40000000000 */
[----:B------:R-:W-:Y:S01]  /*0bb0*/  IABS R39, R0 ;  /* 0x0000000000277213 */ /* 0x000fe20000000000 */
[----:B------:R-:W-:Y:S01]  /*0bc0*/  @!P0 IMAD.IADD R11, R11, 0x1, -R12 ;  /* 0x000000010b0b8824 */ /* 0x000fe200078e0a0c */
[----:B------:R-:W-:Y:S01]  /*0bd0*/  ISETP.GE.AND P0, PT, R10, RZ, PT ;  /* 0x000000ff0a00720c */ /* 0x000fe20003f06270 */
[----:B------:R-:W-:Y:S01]  /*0be0*/  IMAD.MOV R5, RZ, RZ, -R5 ;  /* 0x000000ffff057224 */ /* 0x000fe200078e0a05 */
[----:B------:R-:W-:Y:S01]  /*0bf0*/  SHF.R.S32.HI R92, RZ, 0x5, R92 ;  /* 0x00000005ff5c7819 */ /* 0x000fe2000001145c */
[----:B------:R-:W-:Y:S01]  /*0c00*/  IMAD.HI.U32 R6, R4, R19, RZ ;  /* 0x0000001304067227 */ /* 0x000fe200078e00ff */
[----:B------:R-:W-:-:S03]  /*0c10*/  ISETP.GT.U32.AND P5, PT, R12, R11, PT ;  /* 0x0000000b0c00720c */ /* 0x000fc60003fa4070 */
[----:B------:R-:W-:Y:S01]  /*0c20*/  IMAD R3, R2, R5, R7 ;  /* 0x0000000502037224 */ /* 0x000fe200078e0207 */
[C---:B------:R-:W-:Y:S01]  /*0c30*/  LOP3.LUT R5, R0.reuse, 0x38, RZ, 0xfc, !PT ;  /* 0x0000003800057812 */ /* 0x040fe200078efcff */
[----:B------:R-:W-:Y:S01]  /*0c40*/  IMAD.MOV R6, RZ, RZ, -R6 ;  /* 0x000000ffff067224 */ /* 0x000fe200078e0a06 */
[----:B------:R-:W-:Y:S01]  /*0c50*/  LOP3.LUT R7, R0, 0x30, RZ, 0xfc, !PT ;  /* 0x0000003000077812 */ /* 0x000fe200078efcff */
[----:B------:R-:W-:Y:S01]  /*0c60*/  IMAD.HI.U32 R10, R4, R23, RZ ;  /* 0x00000017040a7227 */ /* 0x000fe200078e00ff */
[----:B------:R-:W-:Y:S02]  /*0c70*/  IABS R13, R5 ;  /* 0x00000005000d7213 */ /* 0x000fe40000000000 */
[----:B------:R-:W-:Y:S01]  /*0c80*/  ISETP.GE.AND P3, PT, R5, RZ, PT ;  /* 0x000000ff0500720c */ /* 0x000fe20003f66270 */
[----:B------:R-:W-:Y:S01]  /*0c90*/  IMAD.MOV R10, RZ, RZ, -R10 ;  /* 0x000000ffff0a7224 */ /* 0x000fe200078e0a0a */
[----:B------:R-:W-:Y:S01]  /*0ca0*/  IABS R21, R7 ;  /* 0x0000000700157213 */ /* 0x000fe20000000000 */
[----:B------:R-:W-:Y:S01]  /*0cb0*/  @!P5 IMAD.IADD R11, R11, 0x1, -R12 ;  /* 0x000000010b0bd824 */ /* 0x000fe200078e0a0c */
[----:B------:R-:W-:Y:S01]  /*0cc0*/  ISETP.NE.AND P5, PT, R8, RZ, PT ;  /* 0x000000ff0800720c */ /* 0x000fe20003fa5270 */
[----:B------:R-:W-:Y:S01]  /*0cd0*/  IMAD.HI.U32 R5, R4, R13, RZ ;  /* 0x0000000d04057227 */ /* 0x000fe200078e00ff */
[----:B------:R-:W-:-:S03]  /*0ce0*/  ISETP.GE.AND P2, PT, R7, RZ, PT ;  /* 0x000000ff0700720c */ /* 0x000fc60003f46270 */
[----:B------:R-:W-:Y:S02]  /*0cf0*/  IMAD.MOV.U32 R12, RZ, RZ, R11 ;  /* 0x000000ffff0c7224 */ /* 0x000fe400078e000b */
[----:B------:R-:W-:Y:S02]  /*0d00*/  IMAD.MOV R5, RZ, RZ, -R5 ;  /* 0x000000ffff057224 */ /* 0x000fe400078e0a05 */
[----:B------:R-:W-:Y:S02]  /*0d10*/  @!P6 IMAD.MOV R12, RZ, RZ, -R12 ;  /* 0x000000ffff0ce224 */ /* 0x000fe400078e0a0c */
[----:B------:R-:W-:Y:S02]  /*0d20*/  IMAD R5, R2, R5, R13 ;  /* 0x0000000502057224 */ /* 0x000fe400078e020d */
[----:B------:R-:W-:Y:S01]  /*0d30*/  @!P5 LOP3.LUT R12, RZ, R8, RZ, 0x33, !PT ;  /* 0x00000008ff0cd212 */ /* 0x000fe200078e33ff */
[----:B------:R-:W-:Y:S01]  /*0d40*/  IMAD.HI.U32 R7, R4, R21, RZ ;  /* 0x0000001504077227 */ /* 0x000fe200078e00ff */
[----:B------:R-:W-:-:S02]  /*0d50*/  ISETP.GT.U32.AND P5, PT, R2, R3, PT ;  /* 0x000000030200720c */ /* 0x000fc40003fa4070 */
[C---:B------:R-:W-:Y:S01]  /*0d60*/  ISETP.GT.U32.AND P6, PT, R2.reuse, R5, PT ;  /* 0x000000050200720c */ /* 0x040fe20003fc4070 */
[----:B------:R-:W-:Y:S02]  /*0d70*/  IMAD.MOV R18, RZ, RZ, -R7 ;  /* 0x000000ffff127224 */ /* 0x000fe400078e0a07 */
[C---:B------:R-:W-:Y:S02]  /*0d80*/  IMAD R7, R2.reuse, R6, R19 ;  /* 0x0000000602077224 */ /* 0x040fe400078e0213 */
[----:B------:R-:W-:Y:S01]  /*0d90*/  IMAD R11, R2, R18, R21 ;  /* 0x00000012020b7224 */ /* 0x000fe200078e0215 */
[----:B------:R-:W-:Y:S01]  /*0da0*/  LOP3.LUT R18, R0, 0x28, RZ, 0xfc, !PT ;  /* 0x0000002800127812 */ /* 0x000fe200078efcff */
[----:B------:R-:W-:Y:S01]  /*0db0*/  IMAD R13, R2, R10, R23 ;  /* 0x0000000a020d7224 */ /* 0x000fe200078e0217 */
[----:B------:R-:W-:Y:S01]  /*0dc0*/  IABS R21, R20 ;  /* 0x0000001400157213 */ /* 0x000fe20000000000 */
[----:B------:R-:W-:Y:S01]  /*0dd0*/  IMAD R12, R12, UR4, RZ ;  /* 0x000000040c0c7c24 */ /* 0x000fe2000f8e02ff */
[----:B------:R-:W-:Y:S01]  /*0de0*/  IABS R19, R18 ;  /* 0x0000001200137213 */ /* 0x000fe20000000000 */
[--C-:B------:R-:W-:Y:S01]  /*0df0*/  @!P5 IMAD.IADD R3, R3, 0x1, -R2.reuse ;  /* 0x000000010303d824 */ /* 0x100fe200078e0a02 */
[----:B------:R-:W-:Y:S01]  /*0e00*/  IABS R23, R22 ;  /* 0x0000001600177213 */ /* 0x000fe20000000000 */
[----:B------:R-:W-:Y:S01]  /*0e10*/  @!P6 IMAD.IADD R5, R5, 0x1, -R2 ;  /* 0x000000010505e824 */ /* 0x000fe200078e0a02 */
[----:B------:R-:W-:Y:S01]  /*0e20*/  USHF.R.U32.HI UR4, URZ, 0x4, UR12 ;  /* 0x000000043f047899 */ /* 0x000fe2000801160c */
[----:B------:R-:W-:Y:S01]  /*0e30*/  IMAD.HI.U32 R6, R4, R19, RZ ;  /* 0x0000001304067227 */ /* 0x000fe200078e00ff */
[----:B------:R-:W-:-:S02]  /*0e40*/  ISETP.GT.U32.AND P5, PT, R2, R3, PT ;  /* 0x000000030200720c */ /* 0x000fc40003fa4070 */
[----:B------:R-:W-:Y:S01]  /*0e50*/  ISETP.GT.U32.AND P6, PT, R2, R5, PT ;  /* 0x000000050200720c */ /* 0x000fe20003fc4070 */
[----:B------:R-:W-:Y:S01]  /*0e60*/  IMAD.HI.U32 R8, R4, R21, RZ ;  /* 0x0000001504087227 */ /* 0x000fe200078e00ff */
[----:B------:R-:W-:-:S03]  /*0e70*/  USGXT.U32 UR4, UR4, 0xe ;  /* 0x0000000e0404789a */ /* 0x000fc60008000000 */
[----:B------:R-:W-:-:S04]  /*0e80*/  IMAD.HI.U32 R10, R4, R23, RZ ;  /* 0x00000017040a7227 */ /* 0x000fc800078e00ff */
[----:B------:R-:W-:Y:S02]  /*0e90*/  IMAD.MOV R6, RZ, RZ, -R6 ;  /* 0x000000ffff067224 */ /* 0x000fe400078e0a06 */
[--C-:B------:R-:W-:Y:S01]  /*0ea0*/  @!P5 IMAD.IADD R3, R3, 0x1, -R2.reuse ;  /* 0x000000010303d824 */ /* 0x100fe200078e0a02 */
[C---:B------:R-:W-:Y:S01]  /*0eb0*/  ISETP.GT.U32.AND P5, PT, R2.reuse, R7, PT ;  /* 0x000000070200720c */ /* 0x040fe20003fa4070 */
[----:B------:R-:W-:Y:S01]  /*0ec0*/  @!P6 IMAD.IADD R5, R5, 0x1, -R2 ;  /* 0x000000010505e824 */ /* 0x000fe200078e0a02 */
[C---:B------:R-:W-:Y:S01]  /*0ed0*/  ISETP.GT.U32.AND P6, PT, R2.reuse, R11, PT ;  /* 0x0000000b0200720c */ /* 0x040fe20003fc4070 */
[----:B------:R-:W-:Y:S02]  /*0ee0*/  IMAD.MOV R8, RZ, RZ, -R8 ;  /* 0x000000ffff087224 */ /* 0x000fe400078e0a08 */
[----:B------:R-:W-:Y:S02]  /*0ef0*/  IMAD.MOV R10, RZ, RZ, -R10 ;  /* 0x000000ffff0a7224 */ /* 0x000fe400078e0a0a */
[----:B------:R-:W-:-:S02]  /*0f00*/  IMAD R19, R2, R6, R19 ;  /* 0x0000000602137224 */ /* 0x000fc400078e0213 */
[C---:B------:R-:W-:Y:S02]  /*0f10*/  IMAD R21, R2.reuse, R8, R21 ;  /* 0x0000000802157224 */ /* 0x040fe400078e0215 */
[----:B------:R-:W-:Y:S01]  /*0f20*/  @!P1 IMAD.MOV R3, RZ, RZ, -R3 ;  /* 0x000000ffff039224 */ /* 0x000fe200078e0a03 */
[----:B------:R-:W-:Y:S01]  /*0f30*/  ISETP.GT.U32.AND P1, PT, R2, R13, PT ;  /* 0x0000000d0200720c */ /* 0x000fe20003f24070 */
[--C-:B------:R-:W-:Y:S02]  /*0f40*/  @!P5 IMAD.IADD R7, R7, 0x1, -R2.reuse ;  /* 0x000000010707d824 */ /* 0x100fe400078e0a02 */
[----:B------:R-:W-:Y:S02]  /*0f50*/  @!P6 IMAD.IADD R11, R11, 0x1, -R2 ;  /* 0x000000010b0be824 */ /* 0x000fe400078e0a02 */
[----:B------:R-:W-:Y:S01]  /*0f60*/  IMAD.HI.U32 R6, R4, R25, RZ ;  /* 0x0000001904067227 */ /* 0x000fe200078e00ff */
[C---:B------:R-:W-:Y:S02]  /*0f70*/  ISETP.GT.U32.AND P5, PT, R2.reuse, R7, PT ;  /* 0x000000070200720c */ /* 0x040fe40003fa4070 */
[----:B------:R-:W-:Y:S01]  /*0f80*/  ISETP.GT.U32.AND P6, PT, R2, R11, PT ;  /* 0x0000000b0200720c */ /* 0x000fe20003fc4070 */
[----:B------:R-:W-:-:S04]  /*0f90*/  IMAD.HI.U32 R8, R4, R27, RZ ;  /* 0x0000001b04087227 */ /* 0x000fc800078e00ff */
[----:B------:R-:W-:Y:S01]  /*0fa0*/  IMAD R23, R2, R10, R23 ;  /* 0x0000000a02177224 */ /* 0x000fe200078e0217 */
[----:B------:R-:W-:Y:S01]  /*0fb0*/  LOP3.LUT R10, R0, 0x14, RZ, 0xfc, !PT ;  /* 0x00000014000a7812 */ /* 0x000fe200078efcff */
[----:B------:R-:W-:Y:S01]  /*0fc0*/  @!P3 IMAD.MOV R5, RZ, RZ, -R5 ;  /* 0x000000ffff05b224 */ /* 0x000fe200078e0a05 */
[C---:B------:R-:W-:Y:S01]  /*0fd0*/  ISETP.GT.U32.AND P3, PT, R2.reuse, R19, PT ;  /* 0x000000130200720c */ /* 0x040fe20003f64070 */
[----:B------:R-:W-:Y:S01]  /*0fe0*/  IMAD.MOV R6, RZ, RZ, -R6 ;  /* 0x000000ffff067224 */ /* 0x000fe200078e0a06 */
[----:B------:R-:W-:Y:S01]  /*0ff0*/  IABS R29, R10 ;  /* 0x0000000a001d7213 */ /* 0x000fe20000000000 */
[----:B------:R-:W-:Y:S01]  /*1000*/  @!P5 IMAD.IADD R7, R7, 0x1, -R2 ;  /* 0x000000010707d824 */ /* 0x000fe200078e0a02 */
[C---:B------:R-:W-:Y:S01]  /*1010*/  ISETP.GT.U32.AND P5, PT, R2.reuse, R21, PT ;  /* 0x000000150200720c */ /* 0x040fe20003fa4070 */
[----:B------:R-:W-:Y:S02]  /*1020*/  IMAD.MOV R8, RZ, RZ, -R8 ;  /* 0x000000ffff087224 */ /* 0x000fe400078e0a08 */
[----:B------:R-:W-:Y:S01]  /*1030*/  @!P6 IMAD.IADD R11, R11, 0x1, -R2 ;  /* 0x000000010b0be824 */ /* 0x000fe200078e0a02 */
[C---:B------:R-:W-:Y:S01]  /*1040*/  ISETP.GT.U32.AND P6, PT, R2.reuse, R23, PT ;  /* 0x000000170200720c */ /* 0x040fe20003fc4070 */
[----:B------:R-:W-:-:S02]  /*1050*/  IMAD R25, R2, R6, R25 ;  /* 0x0000000602197224 */ /* 0x000fc400078e0219 */
[----:B------:R-:W-:Y:S02]  /*1060*/  IMAD R27, R2, R8, R27 ;  /* 0x00000008021b7224 */ /* 0x000fe400078e021b */
[----:B------:R-:W-:-:S04]  /*1070*/  IMAD.HI.U32 R8, R4, R31, RZ ;  /* 0x0000001f04087227 */ /* 0x000fc800078e00ff */
[----:B------:R-:W-:Y:S01]  /*1080*/  @!P1 IMAD.IADD R13, R13, 0x1, -R2 ;  /* 0x000000010d0d9824 */ /* 0x000fe200078e0a02 */
[----:B------:R-:W-:Y:S01]  /*1090*/  ISETP.GT.U32.AND P1, PT, R2, R25, PT ;  /* 0x000000190200720c */ /* 0x000fe20003f24070 */
[----:B------:R-:W-:-:S04]  /*10a0*/  IMAD.HI.U32 R6, R4, R29, RZ ;  /* 0x0000001d04067227 */ /* 0x000fc800078e00ff */
[----:B------:R-:W-:Y:S02]  /*10b0*/  IMAD.MOV R8, RZ, RZ, -R8 ;  /* 0x000000ffff087224 */ /* 0x000fe400078e0a08 */
[--C-:B------:R-:W-:Y:S01]  /*10c0*/  @!P3 IMAD.IADD R19, R19, 0x1, -R2.reuse ;  /* 0x000000011313b824 */ /* 0x100fe200078e0a02 */
[C---:B------:R-:W-:Y:S01]  /*10d0*/  ISETP.GT.U32.AND P3, PT, R2.reuse, R27, PT ;  /* 0x0000001b0200720c */ /* 0x040fe20003f64070 */
[----:B------:R-:W-:Y:S02]  /*10e0*/  @!P5 IMAD.IADD R21, R21, 0x1, -R2 ;  /* 0x000000011515d824 */ /* 0x000fe400078e0a02 */
[----:B------:R-:W-:Y:S01]  /*10f0*/  IMAD.MOV R6, RZ, RZ, -R6 ;  /* 0x000000ffff067224 */ /* 0x000fe200078e0a06 */
[C---:B------:R-:W-:Y:S01]  /*1100*/  ISETP.GT.U32.AND P5, PT, R2.reuse, R19, PT ;  /* 0x000000130200720c */ /* 0x040fe20003fa4070 */
[----:B------:R-:W-:Y:S02]  /*1110*/  IMAD R31, R2, R8, R31 ;  /* 0x00000008021f7224 */ /* 0x000fe400078e021f */
[----:B------:R-:W-:-:S04]  /*1120*/  IMAD.HI.U32 R8, R4, R35, RZ ;  /* 0x0000002304087227 */ /* 0x000fc800078e00ff */
[----:B------:R-:W-:Y:S01]  /*1130*/  @!P4 IMAD.MOV R7, RZ, RZ, -R7 ;  /* 0x000000ffff07c224 */ /* 0x000fe200078e0a07 */
[C---:B------:R-:W-:Y:S01]  /*1140*/  ISETP.GT.U32.AND P4, PT, R2.reuse, R13, PT ;  /* 0x0000000d0200720c */ /* 0x040fe20003f84070 */
[----:B------:R-:W-:Y:S01]  /*1150*/  @!P6 IMAD.IADD R23, R23, 0x1, -R2 ;  /* 0x000000011717e824 */ /* 0x000fe200078e0a02 */
[C---:B------:R-:W-:Y:S01]  /*1160*/  ISETP.GT.U32.AND P6, PT, R2.reuse, R21, PT ;  /* 0x000000150200720c */ /* 0x040fe20003fc4070 */
[----:B------:R-:W-:Y:S02]  /*1170*/  IMAD R29, R2, R6, R29 ;  /* 0x00000006021d7224 */ /* 0x000fe400078e021d */
[----:B------:R-:W-:-:S04]  /*1180*/  IMAD.HI.U32 R6, R4, R33, RZ ;  /* 0x0000002104067227 */ /* 0x000fc800078e00ff */
[----:B------:R-:W-:Y:S02]  /*1190*/  IMAD.MOV R8, RZ, RZ, -R8 ;  /* 0x000000ffff087224 */ /* 0x000fe400078e0a08 */
[----:B------:R-:W-:Y:S02]  /*11a0*/  IMAD.MOV R6, RZ, RZ, -R6 ;  /* 0x000000ffff067224 */ /* 0x000fe400078e0a06 */
[----:B------:R-:W-:Y:S01]  /*11b0*/  IMAD R35, R2, R8, R35 ;  /* 0x0000000802237224 */ /* 0x000fe200078e0223 */
[----:B------:R-:W-:Y:S01]  /*11c0*/  LOP3.LUT R8, R0, 0x4, RZ, 0xfc, !PT ;  /* 0x0000000400087812 */ /* 0x000fe200078efcff */
[--C-:B------:R-:W-:Y:S01]  /*11d0*/  @!P1 IMAD.IADD R25, R25, 0x1, -R2.reuse ;  /* 0x0000000119199824 */ /* 0x100fe200078e0a02 */
[C---:B------:R-:W-:Y:S01]  /*11e0*/  ISETP.GT.U32.AND P1, PT, R2.reuse, R23, PT ;  /* 0x000000170200720c */ /* 0x040fe20003f24070 */
[----:B------:R-:W-:Y:S01]  /*11f0*/  IMAD R33, R2, R6, R33 ;  /* 0x0000000602217224 */ /* 0x000fe200078e0221 */
[----:B------:R-:W-:Y:S01]  /*1200*/  IABS R37, R8 ;  /* 0x0000000800257213 */ /* 0x000fe20000000000 */
[----:B------:R-:W-:-:S02]  /*1210*/  @!P3 IMAD.IADD R27, R27, 0x1, -R2 ;  /* 0x000000011b1bb824 */ /* 0x000fc400078e0a02 */
[----:B------:R-:W-:Y:S01]  /*1220*/  @!P2 IMAD.MOV R11, RZ, RZ, -R11 ;  /* 0x000000ffff0ba224 */ /* 0x000fe200078e0a0b */
[----:B------:R-:W-:Y:S01]  /*1230*/  ISETP.GT.U32.AND P2, PT, R2, R25, PT ;  /* 0x000000190200720c */ /* 0x000fe20003f44070 */
[----:B------:R-:W-:Y:S01]  /*1240*/  IMAD.HI.U32 R6, R4, R39, RZ ;  /* 0x0000002704067227 */ /* 0x000fe200078e00ff */
[----:B------:R-:W-:-:S03]  /*1250*/  ISETP.GT.U32.AND P3, PT, R2, R27, PT ;  /* 0x0000001b0200720c */ /* 0x000fc60003f64070 */
[--C-:B------:R-:W-:Y:S01]  /*1260*/  @!P4 IMAD.IADD R13, R13, 0x1, -R2.reuse ;  /* 0x000000010d0dc824 */ /* 0x100fe200078e0a02 */
[C---:B------:R-:W-:Y:S01]  /*1270*/  ISETP.GT.U32.AND P4, PT, R2.reuse, R29, PT ;  /* 0x0000001d0200720c */ /* 0x040fe20003f84070 */
[--C-:B------:R-:W-:Y:S01]  /*1280*/  @!P5 IMAD.IADD R19, R19, 0x1, -R2.reuse ;  /* 0x000000011313d824 */ /* 0x100fe200078e0a02 */
[C---:B------:R-:W-:Y:S01]  /*1290*/  ISETP.GT.U32.AND P5, PT, R2.reuse, R31, PT ;  /* 0x0000001f0200720c */ /* 0x040fe20003fa4070 */
[----:B------:R-:W-:Y:S01]  /*12a0*/  @!P6 IMAD.IADD R21, R21, 0x1, -R2 ;  /* 0x000000011515e824 */ /* 0x000fe200078e0a02 */
[----:B------:R-:W-:Y:S01]  /*12b0*/  ISETP.GT.U32.AND P6, PT, R2, R33, PT ;  /* 0x000000210200720c */ /* 0x000fe20003fc4070 */
[----:B------:R-:W-:Y:S02]  /*12c0*/  IMAD.MOV R6, RZ, RZ, -R6 ;  /* 0x000000ffff067224 */ /* 0x000fe400078e0a06 */
[----:B------:R-:W-:-:S04]  /*12d0*/  IMAD.HI.U32 R4, R4, R37, RZ ;  /* 0x0000002504047227 */ /* 0x000fc800078e00ff */
[C---:B------:R-:W-:Y:S01]  /*12e0*/  IMAD R39, R2.reuse, R6, R39 ;  /* 0x0000000602277224 */ /* 0x040fe200078e0227 */
[----:B------:R-:W-:Y:S01]  /*12f0*/  SHF.R.S32.HI R6, RZ, 0x6, R17 ;  /* 0x00000006ff067819 */ /* 0x000fe20000011411 */
[----:B------:R-:W-:Y:S02]  /*1300*/  IMAD.MOV R4, RZ, RZ, -R4 ;  /* 0x000000ffff047224 */ /* 0x000fe400078e0a04 */
[--C-:B------:R-:W-:Y:S01]  /*1310*/  @!P1 IMAD.IADD R23, R23, 0x1, -R2.reuse ;  /* 0x0000000117179824 */ /* 0x100fe200078e0a02 */
[C---:B------:R-:W-:Y:S01]  /*1320*/  ISETP.GT.U32.AND P1, PT, R2.reuse, R39, PT ;  /* 0x000000270200720c */ /* 0x040fe20003f24070 */
[----:B------:R-:W-:Y:S01]  /*1330*/  IMAD R37, R2, R4, R37 ;  /* 0x0000000402257224 */ /* 0x000fe200078e0225 */
[----:B------:R-:W-:Y:S01]  /*1340*/  SGXT R6, R6, 0x1 ;  /* 0x000000010606781a */ /* 0x000fe20000000200 */
[--C-:B------:R-:W-:Y:S01]  /*1350*/  @!P2 IMAD.IADD R25, R25, 0x1, -R2.reuse ;  /* 0x000000011919a824 */ /* 0x100fe200078e0a02 */
[----:B------:R-:W-:Y:S01]  /*1360*/  ISETP.GT.U32.AND P2, PT, R2, R35, PT ;  /* 0x000000230200720c */ /* 0x000fe20003f44070 */
[--C-:B------:R-:W-:Y:S01]  /*1370*/  @!P3 IMAD.IADD R27, R27, 0x1, -R2.reuse ;  /* 0x000000011b1bb824 */ /* 0x100fe200078e0a02 */
[----:B------:R-:W-:Y:S01]  /*1380*/  ISETP.GE.AND P3, PT, R18, RZ, PT ;  /* 0x000000ff1200720c */ /* 0x000fe20003f66270 */
[--C-:B------:R-:W-:Y:S01]  /*1390*/  @!P4 IMAD.IADD R29, R29, 0x1, -R2.reuse ;  /* 0x000000011d1dc824 */ /* 0x100fe200078e0a02 */
[----:B------:R-:W-:Y:S01]  /*13a0*/  ISETP.GT.U32.AND P4, PT, R2, R37, PT ;  /* 0x000000250200720c */ /* 0x000fe20003f84070 */
[--C-:B------:R-:W-:Y:S01]  /*13b0*/  @!P5 IMAD.IADD R31, R31, 0x1, -R2.reuse ;  /* 0x000000011f1fd824 */ /* 0x100fe200078e0a02 */
[----:B------:R-:W-:Y:S01]  /*13c0*/  ISETP.GE.AND P5, PT, R20, RZ, PT ;  /* 0x000000ff1400720c */ /* 0x000fe20003fa6270 */
[--C-:B------:R-:W-:Y:S01]  /*13d0*/  @!P6 IMAD.IADD R33, R33, 0x1, -R2.reuse ;  /* 0x000000012121e824 */ /* 0x100fe200078e0a02 */
[----:B------:R-:W-:Y:S01]  /*13e0*/  ISETP.GE.AND P6, PT, R22, RZ, PT ;  /* 0x000000ff1600720c */ /* 0x000fe20003fc6270 */
[--C-:B------:R-:W-:Y:S01]  /*13f0*/  @!P1 IMAD.IADD R39, R39, 0x1, -R2.reuse ;  /* 0x0000000127279824 */ /* 0x100fe200078e0a02 */
[----:B------:R-:W-:Y:S01]  /*1400*/  ISETP.GE.AND P1, PT, R24, RZ, PT ;  /* 0x000000ff1800720c */ /* 0x000fe20003f26270 */
[----:B------:R-:W-:Y:S01]  /*1410*/  @!P0 IMAD.MOV R13, RZ, RZ, -R13 ;  /* 0x000000ffff0d8224 */ /* 0x000fe200078e0a0d */
[----:B------:R-:W-:Y:S01]  /*1420*/  ISETP.GT.U32.AND P0, PT, R2, R29, PT ;  /* 0x0000001d0200720c */ /* 0x000fe20003f04070 */
[--C-:B------:R-:W-:Y:S01]  /*1430*/  @!P2 IMAD.IADD R35, R35, 0x1, -R2.reuse ;  /* 0x000000012323a824 */ /* 0x100fe200078e0a02 */
[----:B------:R-:W-:Y:S01]  /*1440*/  ISETP.GE.AND P2, PT, R26, RZ, PT ;  /* 0x000000ff1a00720c */ /* 0x000fe20003f46270 */
[----:B------:R-:W-:Y:S01]  /*1450*/  @!P3 IMAD.MOV R19, RZ, RZ, -R19 ;  /* 0x000000ffff13b224 */ /* 0x000fe200078e0a13 */
[C---:B------:R-:W-:Y:S01]  /*1460*/  ISETP.GT.U32.AND P3, PT, R2.reuse, R31, PT ;  /* 0x0000001f0200720c */ /* 0x040fe20003f64070 */
[--C-:B------:R-:W-:Y:S01]  /*1470*/  @!P4 IMAD.IADD R37, R37, 0x1, -R2.reuse ;  /* 0x000000012525c824 */ /* 0x100fe200078e0a02 */
[C---:B------:R-:W-:Y:S01]  /*1480*/  ISETP.GT.U32.AND P4, PT, R2.reuse, R33, PT ;  /* 0x000000210200720c */ /* 0x040fe20003f84070 */
[----:B------:R-:W-:Y:S01]  /*1490*/  @!P5 IMAD.MOV R21, RZ, RZ, -R21 ;  /* 0x000000ffff15d224 */ /* 0x000fe200078e0a15 */
[C---:B------:R-:W-:Y:S01]  /*14a0*/  ISETP.GT.U32.AND P5, PT, R2.reuse, R39, PT ;  /* 0x000000270200720c */ /* 0x040fe20003fa4070 */
[----:B------:R-:W-:Y:S01]  /*14b0*/  @!P6 IMAD.MOV R23, RZ, RZ, -R23 ;  /* 0x000000ffff17e224 */ /* 0x000fe200078e0a17 */
[C---:B------:R-:W-:Y:S01]  /*14c0*/  ISETP.GT.U32.AND P6, PT, R2.reuse, R35, PT ;  /* 0x000000230200720c */ /* 0x040fe20003fc4070 */
[----:B------:R-:W-:Y:S01]  /*14d0*/  @!P1 IMAD.MOV R25, RZ, RZ, -R25 ;  /* 0x000000ffff199224 */ /* 0x000fe200078e0a19 */
[----:B------:R-:W-:Y:S01]  /*14e0*/  ISETP.GT.U32.AND P1, PT, R2, R37, PT ;  /* 0x000000250200720c */ /* 0x000fe20003f24070 */
[--C-:B------:R-:W-:Y:S01]  /*14f0*/  @!P0 IMAD.IADD R29, R29, 0x1, -R2.reuse ;  /* 0x000000011d1d8824 */ /* 0x100fe200078e0a02 */
[----:B------:R-:W-:Y:S01]  /*1500*/  ISETP.GE.AND P0, PT, R10, RZ, PT ;  /* 0x000000ff0a00720c */ /* 0x000fe20003f06270 */
[----:B------:R-:W-:Y:S01]  /*1510*/  @!P2 IMAD.MOV R27, RZ, RZ, -R27 ;  /* 0x000000ffff1ba224 */ /* 0x000fe200078e0a1b */
[----:B------:R-:W-:Y:S01]  /*1520*/  ISETP.GE.AND P2, PT, R0, RZ, PT ;  /* 0x000000ff0000720c */ /* 0x000fe20003f46270 */
[--C-:B------:R-:W-:Y:S01]  /*1530*/  @!P3 IMAD.IADD R31, R31, 0x1, -R2.reuse ;  /* 0x000000011f1fb824 */ /* 0x100fe200078e0a02 */
[----:B------:R-:W-:Y:S01]  /*1540*/  ISETP.GE.AND P3, PT, R28, RZ, PT ;  /* 0x000000ff1c00720c */ /* 0x000fe20003f66270 */
[--C-:B------:R-:W-:Y:S01]  /*1550*/  @!P4 IMAD.IADD R33, R33, 0x1, -R2.reuse ;  /* 0x000000012121c824 */ /* 0x100fe200078e0a02 */
[----:B------:R-:W-:Y:S01]  /*1560*/  ISETP.GE.AND P4, PT, R30, RZ, PT ;  /* 0x000000ff1e00720c */ /* 0x000fe20003f86270 */
[--C-:B------:R-:W-:Y:S01]  /*1570*/  @!P5 IMAD.IADD R39, R39, 0x1, -R2.reuse ;  /* 0x000000012727d824 */ /* 0x100fe200078e0a02 */
[----:B------:R-:W-:Y:S01]  /*1580*/  ISETP.GE.AND P5, PT, R32, RZ, PT ;  /* 0x000000ff2000720c */ /* 0x000fe20003fa6270 */
[--C-:B------:R-:W-:Y:S01]  /*1590*/  @!P6 IMAD.IADD R35, R35, 0x1, -R2.reuse ;  /* 0x000000012323e824 */ /* 0x100fe200078e0a02 */
[----:B------:R-:W-:Y:S01]  /*15a0*/  ISETP.GE.AND P6, PT, R8, RZ, PT ;  /* 0x000000ff0800720c */ /* 0x000fe20003fc6270 */
[----:B------:R-:W-:Y:S01]  /*15b0*/  @!P1 IMAD.IADD R37, R37, 0x1, -R2 ;  /* 0x0000000125259824 */ /* 0x000fe200078e0a02 */
[----:B------:R-:W-:Y:S01]  /*15c0*/  ISETP.NE.AND P1, PT, R9, RZ, PT ;  /* 0x000000ff0900720c */ /* 0x000fe20003f25270 */
[----:B------:R-:W-:Y:S01]  /*15d0*/  @!P0 IMAD.MOV R29, RZ, RZ, -R29 ;  /* 0x000000ffff1d8224 */ /* 0x000fe200078e0a1d */
[----:B------:R-:W-:Y:S01]  /*15e0*/  LOP3.LUT R2, RZ, R9, RZ, 0x33, !PT ;  /* 0x00000009ff027212 */ /* 0x000fe200078e33ff */
[----:B------:R-:W-:Y:S01]  /*15f0*/  @!P2 IMAD.MOV R39, RZ, RZ, -R39 ;  /* 0x000000ffff27a224 */ /* 0x000fe200078e0a27 */
[----:B------:R-:W-:Y:S01]  /*1600*/  LEA R68, P0, R12, UR6, 0x1 ;  /* 0x000000060c447c11 */ /* 0x000fe2000f8008ff */
[----:B------:R-:W-:Y:S01]  /*1610*/  @!P3 IMAD.MOV R31, RZ, RZ, -R31 ;  /* 0x000000ffff1fb224 */ /* 0x000fe200078e0a1f */
[C---:B------:R-:W-:Y:S01]  /*1620*/  SEL R3, R2.reuse, R3, !P1 ;  /* 0x0000000302037207 */ /* 0x040fe20004800000 */
[----:B------:R-:W-:Y:S01]  /*1630*/  @!P4 IMAD.MOV R33, RZ, RZ, -R33 ;  /* 0x000000ffff21c224 */ /* 0x000fe200078e0a21 */
[C---:B------:R-:W-:Y:S01]  /*1640*/  SEL R19, R2.reuse, R19, !P1 ;  /* 0x0000001302137207 */ /* 0x040fe20004800000 */
[----:B------:R-:W-:Y:S01]  /*1650*/  @!P5 IMAD.MOV R35, RZ, RZ, -R35 ;  /* 0x000000ffff23d224 */ /* 0x000fe200078e0a23 */
[C---:B------:R-:W-:Y:S01]  /*1660*/  SEL R5, R2.reuse, R5, !P1 ;  /* 0x0000000502057207 */ /* 0x040fe20004800000 */
[----:B------:R-:W-:Y:S01]  /*1670*/  @!P6 IMAD.MOV R37, RZ, RZ, -R37 ;  /* 0x000000ffff25e224 */ /* 0x000fe200078e0a25 */
[C---:B------:R-:W-:Y:S01]  /*1680*/  SEL R7, R2.reuse, R7, !P1 ;  /* 0x0000000702077207 */ /* 0x040fe20004800000 */
[----:B------:R-:W-:Y:S01]  /*1690*/  IMAD R3, R3, UR5, RZ ;  /* 0x0000000503037c24 */ /* 0x000fe2000f8e02ff */
[C---:B------:R-:W-:Y:S01]  /*16a0*/  SEL R11, R2.reuse, R11, !P1 ;  /* 0x0000000b020b7207 */ /* 0x040fe20004800000 */
[----:B------:R-:W-:Y:S01]  /*16b0*/  IMAD R19, R19, UR5, RZ ;  /* 0x0000000513137c24 */ /* 0x000fe2000f8e02ff */
[C---:B------:R-:W-:Y:S01]  /*16c0*/  SEL R13, R2.reuse, R13, !P1 ;  /* 0x0000000d020d7207 */ /* 0x040fe20004800000 */
[----:B------:R-:W-:Y:S01]  /*16d0*/  IMAD R5, R5, UR5, RZ ;  /* 0x0000000505057c24 */ /* 0x000fe2000f8e02ff */
[C---:B------:R-:W-:Y:S01]  /*16e0*/  SEL R21, R2.reuse, R21, !P1 ;  /* 0x0000001502157207 */ /* 0x040fe20004800000 */
[----:B------:R-:W-:Y:S01]  /*16f0*/  IMAD.SHL.U32 R4, R17, 0x2, RZ ;  /* 0x0000000211047824 */ /* 0x000fe200078e00ff */
[C---:B------:R-:W-:Y:S01]  /*1700*/  SEL R23, R2.reuse, R23, !P1 ;  /* 0x0000001702177207 */ /* 0x040fe20004800000 */
[----:B------:R-:W-:Y:S01]  /*1710*/  IMAD R20, R13, UR5, RZ ;  /* 0x000000050d147c24 */ /* 0x000fe2000f8e02ff */
        /* <DEDUP_REMOVED lines=14> */
[----:B------:R-:W-:Y:S01]  /*1800*/  SEL R2, R2, R39, !P1 ;  /* 0x0000002702027207 */ /* 0x000fe20004800000 */
[----:B------:R-:W-:Y:S01]  /*1810*/  IMAD R31, R31, UR5, RZ ;  /* 0x000000051f1f7c24 */ /* 0x000fe2000f8e02ff */
[----:B------:R-:W-:Y:S01]  /*1820*/  LEA.HI.X.SX32 R69, R12, UR7, 0x1, P0 ;  /* 0x000000070c457c11 */ /* 0x000fe200080f0eff */
[----:B------:R-:W-:Y:S01]  /*1830*/  ULDC.64 UR6, c[0x0][0x218] ;  /* 0x0000860000067ab9 */ /* 0x000fe20000000a00 */
[----:B------:R-:W-:Y:S01]  /*1840*/  LOP3.LUT R41, R6, 0x90, RZ, 0xc0, !PT ;  /* 0x0000009006297812 */ /* 0x000fe200078ec0ff */
[----:B------:R-:W-:Y:S01]  /*1850*/  IMAD R119, R2, UR5, RZ ;  /* 0x0000000502777c24 */ /* 0x000fe2000f8e02ff */
[----:B------:R-:W-:Y:S01]  /*1860*/  LEA R12, P2, R3, UR6, 0x1 ;  /* 0x00000006030c7c11 */ /* 0x000fe2000f8408ff */
[----:B------:R-:W-:Y:S01]  /*1870*/  IMAD R33, R33, UR5, RZ ;  /* 0x0000000521217c24 */ /* 0x000fe2000f8e02ff */
[----:B------:R-:W-:Y:S01]  /*1880*/  LEA R2, P5, R19, UR6, 0x1 ;  /* 0x0000000613027c11 */ /* 0x000fe2000f8a08ff */
[----:B------:R-:W-:Y:S01]  /*1890*/  IMAD R35, R35, UR5, RZ ;  /* 0x0000000523237c24 */ /* 0x000fe2000f8e02ff */
[----:B------:R-:W-:Y:S01]  /*18a0*/  LEA.HI.X.SX32 R13, R3, UR7, 0x1, P2 ;  /* 0x00000007030d7c11 */ /* 0x000fe200090f0eff */
[----:B------:R-:W-:Y:S01]  /*18b0*/  IMAD R37, R37, UR5, RZ ;  /* 0x0000000525257c24 */ /* 0x000fe2000f8e02ff */
[----:B------:R-:W-:Y:S01]  /*18c0*/  LEA.HI.X.SX32 R3, R19, UR7, 0x1, P5 ;  /* 0x0000000713037c11 */ /* 0x000fe2000a8f0eff */
[----:B------:R-:W-:Y:S01]  /*18d0*/  UIADD3 UR5, UR12, 0x1000, URZ ;  /* 0x000010000c057890 */ /* 0x000fe2000fffe03f */
[----:B------:R-:W0:Y:S01]  /*18e0*/  LDC R19, c[0x0][0x23c] ;  /* 0x00008f00ff137b82 */ /* 0x000e220000000800 */
[----:B------:R-:W-:-:S02]  /*18f0*/  LEA R10, P1, R5, UR6, 0x1 ;  /* 0x00000006050a7c11 */ /* 0x000fc4000f8208ff */
[----:B------:R-:W-:Y:S02]  /*1900*/  CS2R R38, SRZ ;  /* 0x0000000000267805 */ /* 0x000fe4000001ff00 */
[----:B------:R-:W-:Y:S01]  /*1910*/  LOP3.LUT R0, R41, 0x7e, R4, 0x78, !PT ;  /* 0x0000007e29007812 */ /* 0x000fe200078e7804 */
[----:B------:R-:W-:Y:S01]  /*1920*/  USHF.R.U32.HI UR5, URZ, 0x4, UR5 ;  /* 0x000000043f057899 */ /* 0x000fe20008011605 */
[----:B------:R-:W-:Y:S02]  /*1930*/  LEA R8, P0, R7, UR6, 0x1 ;  /* 0x0000000607087c11 */ /* 0x000fe4000f8008ff */
[----:B------:R-:W-:Y:S02]  /*1940*/  CS2R R40, SRZ ;  /* 0x0000000000287805 */ /* 0x000fe4000001ff00 */
[----:B------:R-:W-:Y:S02]  /*1950*/  LEA R6, P4, R18, UR6, 0x1 ;  /* 0x0000000612067c11 */ /* 0x000fe4000f8808ff */
[----:B------:R-:W-:-:S02]  /*1960*/  LEA R4, P6, R20, UR6, 0x1 ;  /* 0x0000000614047c11 */ /* 0x000fc4000f8c08ff */
[----:B------:R-:W-:Y:S02]  /*1970*/  LEA R90, P3, R21, UR6, 0x1 ;  /* 0x00000006155a7c11 */ /* 0x000fe4000f8608ff */
[----:B------:R-:W-:Y:S02]  /*1980*/  LEA R88, P2, R23, UR6, 0x1 ;  /* 0x0000000617587c11 */ /* 0x000fe4000f8408ff */
[----:B------:R-:W-:Y:S02]  /*1990*/  LEA.HI.X.SX32 R11, R5, UR7, 0x1, P1 ;  /* 0x00000007050b7c11 */ /* 0x000fe400088f0eff */
[----:B------:R-:W-:Y:S02]  /*19a0*/  LEA R86, P1, R25, UR6, 0x1 ;  /* 0x0000000619567c11 */ /* 0x000fe4000f8208ff */
[----:B------:R-:W-:Y:S02]  /*19b0*/  LEA.HI.X.SX32 R9, R7, UR7, 0x1, P0 ;  /* 0x0000000707097c11 */ /* 0x000fe400080f0eff */
[----:B------:R-:W-:-:S02]  /*19c0*/  LEA.HI.X.SX32 R7, R18, UR7, 0x1, P4 ;  /* 0x0000000712077c11 */ /* 0x000fc4000a0f0eff */
[----:B------:R-:W-:Y:S02]  /*19d0*/  LEA.HI.X.SX32 R5, R20, UR7, 0x1, P6 ;  /* 0x0000000714057c11 */ /* 0x000fe4000b0f0eff */
[----:B------:R-:W-:Y:S02]  /*19e0*/  LEA.HI.X.SX32 R91, R21, UR7, 0x1, P3 ;  /* 0x00000007155b7c11 */ /* 0x000fe400098f0eff */
[----:B------:R-:W-:Y:S02]  /*19f0*/  LEA.HI.X.SX32 R89, R23, UR7, 0x1, P2 ;  /* 0x0000000717597c11 */ /* 0x000fe400090f0eff */
[C---:B------:R-:W-:Y:S02]  /*1a00*/  LOP3.LUT R18, R17.reuse, 0x1f, RZ, 0xc0, !PT ;  /* 0x0000001f11127812 */ /* 0x040fe400078ec0ff */
[C---:B------:R-:W-:Y:S02]  /*1a10*/  LEA.HI R20, R17.reuse, 0x1e, RZ, 0x1a ;  /* 0x0000001e11147811 */ /* 0x040fe400078fd0ff */
[----:B------:R-:W-:Y:S01]  /*1a20*/  LEA.HI R21, R17, 0xe, RZ, 0x1a ;  /* 0x0000000e11157811 */ /* 0x000fe200078fd0ff */
[----:B0-----:R-:W-:Y:S01]  /*1a30*/  IMAD R18, R18, R19, RZ ;  /* 0x0000001312127224 */ /* 0x001fe200078e02ff */
[C---:B------:R-:W-:Y:S01]  /*1a40*/  LOP3.LUT R22, R15.reuse, 0x1c, RZ, 0xfc, !PT ;  /* 0x0000001c0f167812 */ /* 0x040fe200078efcff */
[-C--:B------:R-:W-:Y:S01]  /*1a50*/  IMAD R20, R20, R93.reuse, RZ ;  /* 0x0000005d14147224 */ /* 0x080fe200078e02ff */
[----:B------:R-:W-:Y:S01]  /*1a60*/  LOP3.LUT R23, R15, 0x1a, RZ, 0xfc, !PT ;  /* 0x0000001a0f177812 */ /* 0x000fe200078efcff */
[-C--:B------:R-:W-:Y:S01]  /*1a70*/  IMAD R21, R21, R93.reuse, RZ ;  /* 0x0000005d15157224 */ /* 0x080fe200078e02ff */
[----:B------:R-:W-:Y:S01]  /*1a80*/  LEA R84, P0, R27, UR6, 0x1 ;  /* 0x000000061b547c11 */ /* 0x000fe2000f8008ff */
[-C--:B------:R-:W-:Y:S01]  /*1a90*/  IMAD R22, R22, R93.reuse, RZ ;  /* 0x0000005d16167224 */ /* 0x080fe200078e02ff */
[----:B------:R-:W-:Y:S01]  /*1aa0*/  LEA R82, P4, R29, UR6, 0x1 ;  /* 0x000000061d527c11 */ /* 0x000fe2000f8808ff */
[-C--:B------:R-:W-:Y:S01]  /*1ab0*/  IMAD R23, R23, R93.reuse, RZ ;  /* 0x0000005d17177224 */ /* 0x080fe200078e02ff */
[----:B------:R-:W-:Y:S01]  /*1ac0*/  LEA R106, P6, R31, UR6, 0x1 ;  /* 0x000000061f6a7c11 */ /* 0x000fe2000f8c08ff */
[----:B------:R-:W-:Y:S01]  /*1ad0*/  IMAD.SHL.U32 R19, R19, 0x20, RZ ;  /* 0x0000002013137824 */ /* 0x000fe200078e00ff */
[----:B------:R-:W-:Y:S01]  /*1ae0*/  LEA R78, P5, R33, UR6, 0x1 ;  /* 0x00000006214e7c11 */ /* 0x000fe2000f8a08ff */
[----:B------:R-:W-:Y:S01]  /*1af0*/  IMAD R93, R15, R93, RZ ;  /* 0x0000005d0f5d7224 */ /* 0x000fe200078e02ff */
[----:B------:R-:W-:-:S02]  /*1b00*/  LEA R110, P3, R35, UR6, 0x1 ;  /* 0x00000006236e7c11 */ /* 0x000fc4000f8608ff */
[----:B------:R-:W-:Y:S02]  /*1b10*/  LEA R120, P2, R37, UR6, 0x1 ;  /* 0x0000000625787c11 */ /* 0x000fe4000f8408ff */
[----:B------:R-:W-:Y:S02]  /*1b20*/  LEA.HI.X.SX32 R87, R25, UR7, 0x1, P1 ;  /* 0x0000000719577c11 */ /* 0x000fe400088f0eff */
[----:B------:R-:W-:Y:S02]  /*1b30*/  CS2R R24, SRZ ;  /* 0x0000000000187805 */ /* 0x000fe4000001ff00 */
[----:B------:R-:W-:Y:S01]  /*1b40*/  LEA R118, P1, R119, UR6, 0x1 ;  /* 0x0000000677767c11 */ /* 0x000fe2000f8208ff */
[----:B------:R-:W-:Y:S01]  /*1b50*/  USGXT.U32 UR6, UR5, 0xe ;  /* 0x0000000e0506789a */ /* 0x000fe20008000000 */
[----:B------:R-:W-:Y:S02]  /*1b60*/  LEA.HI.X.SX32 R85, R27, UR7, 0x1, P0 ;  /* 0x000000071b557c11 */ /* 0x000fe400080f0eff */
[----:B------:R-:W-:-:S02]  /*1b70*/  CS2R R26, SRZ ;  /* 0x00000000001a7805 */ /* 0x000fc4000001ff00 */
[----:B------:R-:W-:Y:S02]  /*1b80*/  LEA.HI.X.SX32 R83, R29, UR7, 0x1, P4 ;  /* 0x000000071d537c11 */ /* 0x000fe4000a0f0eff */
[----:B------:R-:W-:Y:S02]  /*1b90*/  CS2R R28, SRZ ;  /* 0x00000000001c7805 */ /* 0x000fe4000001ff00 */
[----:B------:R-:W-:Y:S02]  /*1ba0*/  LEA.HI.X.SX32 R108, R31, UR7, 0x1, P6 ;  /* 0x000000071f6c7c11 */ /* 0x000fe4000b0f0eff */
[----:B------:R-:W-:Y:S02]  /*1bb0*/  CS2R R30, SRZ ;  /* 0x00000000001e7805 */ /* 0x000fe4000001ff00 */
[----:B------:R-:W-:Y:S02]  /*1bc0*/  LEA.HI.X.SX32 R79, R33, UR7, 0x1, P5 ;  /* 0x00000007214f7c11 */ /* 0x000fe4000a8f0eff */
[----:B------:R-:W-:-:S02]  /*1bd0*/  CS2R R32, SRZ ;  /* 0x0000000000207805 */ /* 0x000fc4000001ff00 */
[----:B------:R-:W-:Y:S02]  /*1be0*/  LEA.HI.X.SX32 R123, R35, UR7, 0x1, P3 ;  /* 0x00000007237b7c11 */ /* 0x000fe400098f0eff */
[----:B------:R-:W-:Y:S02]  /*1bf0*/  CS2R R34, SRZ ;  /* 0x0000000000227805 */ /* 0x000fe4000001ff00 */
[----:B------:R-:W-:Y:S02]  /*1c00*/  LEA.HI.X.SX32 R121, R37, UR7, 0x1, P2 ;  /* 0x0000000725797c11 */ /* 0x000fe400090f0eff */
[----:B------:R-:W-:Y:S02]  /*1c10*/  CS2R R36, SRZ ;  /* 0x0000000000247805 */ /* 0x000fe4000001ff00 */
[----:B------:R-:W-:Y:S01]  /*1c20*/  LEA.HI.X.SX32 R119, R119, UR7, 0x1, P1 ;  /* 0x0000000777777c11 */ /* 0x000fe200088f0eff */
[----:B------:R-:W-:Y:S01]  /*1c30*/  UMOV UR5, URZ ;  /* 0x0000003f00057c82 */ /* 0x000fe20008000000 */
[C---:B------:R-:W-:Y:S01]  /*1c40*/  LOP3.LUT R94, R0.reuse, 0x20, RZ, 0x3c, !PT ;  /* 0x00000020005e7812 */ /* 0x040fe200078e3cff */
[----:B------:R-:W-:Y:S01]  /*1c50*/  UMOV UR7, URZ ;  /* 0x0000003f00077c82 */ /* 0x000fe20008000000 */
[C---:B------:R-:W-:Y:S01]  /*1c60*/  LOP3.LUT R95, R0.reuse, 0x40, RZ, 0x3c, !PT ;  /* 0x00000040005f7812 */ /* 0x040fe200078e3cff */
[----:B------:R-:W-:Y:S01]  /*1c70*/  UIADD3.64 UR8, UR4, UR8, URZ ;  /* 0x0000000804087297 */ /* 0x000fe2000fffe03f */
[----:B------:R-:W-:Y:S01]  /*1c80*/  LOP3.LUT R96, R0, 0x60, RZ, 0x3c, !PT ;  /* 0x0000006000607812 */ /* 0x000fe200078e3cff */
[----:B------:R-:W-:-:S12]  /*1c90*/  UIADD3.64 UR10, UR6, -UR10, URZ ;  /* 0x8000000a060a7297 */ /* 0x000fd8000fffe03f */
.L_x_1:
[----:B------:R-:W-:Y:S01]  /*1ca0*/  ISETP.GE.AND P0, PT, R15, UR14, PT ;  /* 0x0000000e0f007c0c */ /* 0x000fe2000bf06270 */
[----:B------:R-:W-:Y:S01]  /*1cb0*/  IMAD.WIDE R70, R93, 0x2, R68 ;  /* 0x000000025d467825 */ /* 0x000fe200078e0244 */
[C---:B------:R-:W-:Y:S02]  /*1cc0*/  LOP3.LUT R72, R15.reuse, 0x8, RZ, 0xfc, !PT ;  /* 0x000000080f487812 */ /* 0x040fe400078efcff */
[----:B------:R-:W-:Y:S02]  /*1cd0*/  PRMT R114, RZ, 0x7610, R114 ;  /* 0x00007610ff727816 */ /* 0x000fe40000000072 */
[----:B------:R-:W-:Y:S02]  /*1ce0*/  ISETP.GE.AND P1, PT, R72, UR14, PT ;  /* 0x0000000e48007c0c */ /* 0x000fe4000bf26270 */
[----:B------:R-:W-:-:S05]  /*1cf0*/  LOP3.LUT R72, R15, 0x10, RZ, 0xfc, !PT ;  /* 0x000000100f487812 */ /* 0x000fca00078efcff */
[----:B------:R0:W2:Y:S01]  /*1d00*/  @!P0 LDG.E.U16 R114, desc[UR16][R70.64] ;  /* 0x0000001046728981 */ /* 0x0000a2000c1e1500 */
[----:B------:R-:W-:Y:S01]  /*1d10*/  PRMT R97, RZ, 0x7610, R97 ;  /* 0x00007610ff617816 */ /* 0x000fe20000000061 */
[----:B------:R-:W-:Y:S01]  /*1d20*/  IMAD.WIDE R74, R63, 0x2, R68 ;  /* 0x000000023f4a7825 */ /* 0x000fe200078e0244 */
[----:B------:R-:W-:-:S04]  /*1d30*/  ISETP.GE.AND P0, PT, R72, UR14, PT ;  /* 0x0000000e48007c0c */ /* 0x000fc8000bf06270 */
[----:B------:R1:W3:Y:S01]  /*1d40*/  @!P1 LDG.E.U16 R97, desc[UR16][R74.64] ;  /* 0x000000104a619981 */ /* 0x0002e2000c1e1500 */
[----:B------:R-:W-:Y:S01]  /*1d50*/  LOP3.LUT R76, R15, 0x18, RZ, 0xfc, !PT ;  /* 0x000000180f4c7812 */ /* 0x000fe200078efcff */
[----:B------:R-:W-:Y:S01]  /*1d60*/  IMAD.WIDE R72, R60, 0x2, R68 ;  /* 0x000000023c487825 */ /* 0x000fe200078e0244 */
[----:B------:R-:W-:Y:S02]  /*1d70*/  PRMT R99, RZ, 0x7610, R99 ;  /* 0x00007610ff637816 */ /* 0x000fe40000000063 */
[----:B------:R-:W-:-:S04]  /*1d80*/  ISETP.GE.AND P1, PT, R76, UR14, PT ;  /* 0x0000000e4c007c0c */ /* 0x000fc8000bf26270 */
[----:B------:R4:W5:Y:S01]  /*1d90*/  @!P0 LDG.E.U16 R99, desc[UR16][R72.64] ;  /* 0x0000001048638981 */ /* 0x000962000c1e1500 */
[----:B------:R-:W-:Y:S01]  /*1da0*/  LOP3.LUT R76, R15, 0x2, RZ, 0xfc, !PT ;  /* 0x000000020f4c7812 */ /* 0x000fe200078efcff */
[----:B0-----:R-:W-:Y:S01]  /*1db0*/  IMAD.WIDE R70, R56, 0x2, R68 ;  /* 0x0000000238467825 */ /* 0x001fe200078e0244 */
[----:B------:R-:W-:Y:S02]  /*1dc0*/  PRMT R101, RZ, 0x7610, R101 ;  /* 0x00007610ff657816 */ /* 0x000fe40000000065 */
[----:B------:R-:W-:-:S04]  /*1dd0*/  ISETP.GE.AND P0, PT, R76, UR14, PT ;  /* 0x0000000e4c007c0c */ /* 0x000fc8000bf06270 */
[----:B------:R0:W5:Y:S01]  /*1de0*/  @!P1 LDG.E.U16 R101, desc[UR16][R70.64] ;  /* 0x0000001046659981 */ /* 0x000162000c1e1500 */
[----:B------:R-:W-:Y:S01]  /*1df0*/  PRMT R103, RZ, 0x7610, R103 ;  /* 0x00007610ff677816 */ /* 0x000fe20000000067 */
[----:B-1----:R-:W-:Y:S01]  /*1e00*/  IMAD.WIDE R74, R66, 0x2, R68 ;  /* 0x00000002424a7825 */ /* 0x002fe200078e0244 */
[----:B------:R-:W-:-:S04]  /*1e10*/  LOP3.LUT R76, R15, 0xa, RZ, 0xfc, !PT ;  /* 0x0000000a0f4c7812 */ /* 0x000fc800078efcff */
[----:B------:R-:W-:Y:S02]  /*1e20*/  ISETP.GE.AND P1, PT, R76, UR14, PT ;  /* 0x0000000e4c007c0c */ /* 0x000fe4000bf26270 */
[----:B------:R1:W5:Y:S01]  /*1e30*/  @!P0 LDG.E.U16 R103, desc[UR16][R74.64] ;  /* 0x000000104a678981 */ /* 0x000362000c1e1500 */
[C---:B------:R-:W-:Y:S01]  /*1e40*/  LOP3.LUT R76, R15.reuse, 0x12, RZ, 0xfc, !PT ;  /* 0x000000120f4c7812 */ /* 0x040fe200078efcff */
[----:B----4-:R-:W-:Y:S01]  /*1e50*/  IMAD.WIDE R72, R62, 0x2, R68 ;  /* 0x000000023e487825 */ /* 0x010fe200078e0244 */
[----:B------:R-:W-:Y:S02]  /*1e60*/  PRMT R105, RZ, 0x7610, R105 ;  /* 0x00007610ff697816 */ /* 0x000fe40000000069 */
[----:B------:R-:W-:Y:S02]  /*1e70*/  ISETP.GE.AND P0, PT, R76, UR14, PT ;  /* 0x0000000e4c007c0c */ /* 0x000fe4000bf06270 */
[----:B------:R-:W-:Y:S01]  /*1e80*/  LOP3.LUT R77, R15, 0x6, RZ, 0xfc, !PT ;  /* 0x000000060f4d7812 */ /* 0x000fe200078efcff */
[----:B0-----:R-:W-:Y:S01]  /*1e90*/  IMAD.WIDE R70, R59, 0x2, R68 ;  /* 0x000000023b467825 */ /* 0x001fe200078e0244 */
[----:B------:R-:W-:-:S02]  /*1ea0*/  PRMT R107, RZ, 0x7610, R107 ;  /* 0x00007610ff6b7816 */ /* 0x000fc4000000006b */
[----:B------:R-:W-:Y:S01]  /*1eb0*/  ISETP.GE.AND P5, PT, R77, UR14, PT ;  /* 0x0000000e4d007c0c */ /* 0x000fe2000bfa6270 */
[----:B------:R0:W4:Y:S01]  /*1ec0*/  @!P1 LDG.E.U16 R105, desc[UR16][R72.64] ;  /* 0x0000001048699981 */ /* 0x000122000c1e1500 */
[C---:B------:R-:W-:Y:S02]  /*1ed0*/  LOP3.LUT R76, R15.reuse, 0x4, RZ, 0xfc, !PT ;  /* 0x000000040f4c7812 */ /* 0x040fe400078efcff */
[----:B-1----:R-:W-:Y:S02]  /*1ee0*/  LOP3.LUT R74, R15, 0xc, RZ, 0xfc, !PT ;  /* 0x0000000c0f4a7812 */ /* 0x002fe400078efcff */
[----:B------:R-:W-:Y:S01]  /*1ef0*/  ISETP.GE.AND P4, PT, R76, UR14, PT ;  /* 0x0000000e4c007c0c */ /* 0x000fe2000bf86270 */
[----:B------:R1:W4:Y:S01]  /*1f00*/  @!P0 LDG.E.U16 R107, desc[UR16][R70.64] ;  /* 0x00000010466b8981 */ /* 0x000322000c1e1500 */
[----:B------:R-:W-:Y:S01]  /*1f10*/  ISETP.GE.AND P0, PT, R74, UR14, PT ;  /* 0x0000000e4a007c0c */ /* 0x000fe2000bf06270 */
[----:B------:R-:W-:Y:S01]  /*1f20*/  IMAD.WIDE R76, R64, 0x2, R68 ;  /* 0x00000002404c7825 */ /* 0x000fe200078e0244 */
[----:B------:R-:W-:-:S02]  /*1f30*/  PRMT R109, RZ, 0x7610, R109 ;  /* 0x00007610ff6d7816 */ /* 0x000fc4000000006d */
[----:B0-----:R-:W-:Y:S01]  /*1f40*/  LEA.HI R72, R17, 0xe, RZ, 0x1a ;  /* 0x0000000e11487811 */ /* 0x001fe200078fd0ff */
[----:B------:R-:W-:Y:S01]  /*1f50*/  IMAD.WIDE R74, R65, 0x2, R68 ;  /* 0x00000002414a7825 */ /* 0x000fe200078e0244 */
[C---:B------:R-:W-:Y:S02]  /*1f60*/  LOP3.LUT R104, R15.reuse, 0x1a, RZ, 0xfc, !PT ;  /* 0x0000001a0f687812 */ /* 0x040fe400078efcff */
[----:B------:R-:W-:Y:S01]  /*1f70*/  PRMT R98, RZ, 0x7610, R98 ;  /* 0x00007610ff627816 */ /* 0x000fe20000000062 */
[----:B------:R-:W4:Y:S01]  /*1f80*/  @!P5 LDG.E.U16 R109, desc[UR16][R76.64] ;  /* 0x000000104c6dd981 */ /* 0x000f22000c1e1500 */
[----:B-1----:R-:W-:Y:S02]  /*1f90*/  LOP3.LUT R70, R15, 0x16, RZ, 0xfc, !PT ;  /* 0x000000160f467812 */ /* 0x002fe400078efcff */
[----:B------:R-:W-:Y:S02]  /*1fa0*/  PRMT R100, RZ, 0x7610, R100 ;  /* 0x00007610ff647816 */ /* 0x000fe40000000064 */
[----:B------:R-:W-:Y:S01]  /*1fb0*/  ISETP.GE.AND P3, PT, R70, UR14, PT ;  /* 0x0000000e46007c0c */ /* 0x000fe2000bf66270 */
[----:B------:R-:W-:Y:S01]  /*1fc0*/  IMAD.WIDE R70, R61, 0x2, R68 ;  /* 0x000000023d467825 */ /* 0x000fe200078e0244 */
[----:B------:R-:W-:Y:S01]  /*1fd0*/  ISETP.GE.AND P1, PT, R72, UR14, PT ;  /* 0x0000000e48007c0c */ /* 0x000fe2000bf26270 */
[----:B------:R0:W4:Y:S01]  /*1fe0*/  @!P4 LDG.E.U16 R98, desc[UR16][R74.64] ;  /* 0x000000104a62c981 */ /* 0x000122000c1e1500 */
[----:B------:R-:W-:-:S02]  /*1ff0*/  ISETP.GE.AND P5, PT, R104, UR14, PT ;  /* 0x0000000e68007c0c */ /* 0x000fc4000bfa6270 */
[C---:B------:R-:W-:Y:S01]  /*2000*/  LOP3.LUT R73, R15.reuse, 0x14, RZ, 0xfc, !PT ;  /* 0x000000140f497812 */ /* 0x040fe200078efcff */
[----:B------:R1:W4:Y:S01]  /*2010*/  @!P0 LDG.E.U16 R100, desc[UR16][R70.64] ;  /* 0x0000001046648981 */ /* 0x000322000c1e1500 */
[----:B------:R-:W-:Y:S02]  /*2020*/  LOP3.LUT R112, R15, 0x1c, RZ, 0xfc, !PT ;  /* 0x0000001c0f707812 */ /* 0x000fe400078efcff */
[----:B------:R-:W-:Y:S02]  /*2030*/  LEA.HI R104, R17, 0x1e, RZ, 0x1a ;  /* 0x0000001e11687811 */ /* 0x000fe400078fd0ff */
[----:B------:R-:W-:Y:S02]  /*2040*/  ISETP.GE.AND P2, PT, R73, UR14, PT ;  /* 0x0000000e49007c0c */ /* 0x000fe4000bf46270 */
[----:B------:R-:W-:Y:S02]  /*2050*/  ISETP.GE.AND P4, PT, R112, UR14, PT ;  /* 0x0000000e70007c0c */ /* 0x000fe4000bf86270 */
[----:B------:R-:W-:Y:S01]  /*2060*/  ISETP.GE.AND P0, PT, R104, UR14, PT ;  /* 0x0000000e68007c0c */ /* 0x000fe2000bf06270 */
[----:B------:R-:W-:Y:S01]  /*2070*/  IMAD.WIDE R72, R21, 0x2, R68 ;  /* 0x0000000215487825 */ /* 0x000fe200078e0244 */
[----:B------:R-:W-:-:S02]  /*2080*/  PRMT R111, RZ, 0x7610, R111 ;  /* 0x00007610ff6f7816 */ /* 0x000fc4000000006f */
[----:B------:R-:W-:Y:S01]  /*2090*/  PRMT R102, RZ, 0x7610, R102 ;  /* 0x00007610ff667816 */ /* 0x000fe20000000066 */
[----:B------:R-:W-:Y:S01]  /*20a0*/  IMAD.WIDE R80, R58, 0x2, R68 ;  /* 0x000000023a507825 */ /* 0x000fe200078e0244 */
[----:B------:R-:W-:Y:S02]  /*20b0*/  PRMT R113, RZ, 0x7610, R113 ;  /* 0x00007610ff717816 */ /* 0x000fe40000000071 */
[----:B------:R1:W4:Y:S01]  /*20c0*/  @!P1 LDG.E.U16 R111, desc[UR16][R72.64] ;  /* 0x00000010486f9981 */ /* 0x000322000c1e1500 */
[----:B------:R-:W-:Y:S01]  /*20d0*/  PRMT R115, RZ, 0x7610, R115 ;  /* 0x00007610ff737816 */ /* 0x000fe20000000073 */
[----:B0-----:R-:W-:Y:S01]  /*20e0*/  IMAD.WIDE R74, R57, 0x2, R68 ;  /* 0x00000002394a7825 */ /* 0x001fe200078e0244 */
[----:B------:R-:W-:Y:S01]  /*20f0*/  PRMT R104, RZ, 0x7610, R104 ;  /* 0x00007610ff687816 */ /* 0x000fe20000000068 */
[----:B------:R-:W4:Y:S01]  /*2100*/  @!P2 LDG.E.U16 R102, desc[UR16][R80.64] ;  /* 0x000000105066a981 */ /* 0x000f22000c1e1500 */
[----:B------:R-:W-:Y:S01]  /*2110*/  PRMT R117, RZ, 0x7610, R117 ;  /* 0x00007610ff757816 */ /* 0x000fe20000000075 */
[----:B------:R-:W-:-:S02]  /*2120*/  IMAD.WIDE R76, R23, 0x2, R68 ;  /* 0x00000002174c7825 */ /* 0x000fc400078e0244 */
[----:B------:R-:W4:Y:S02]  /*2130*/  @!P3 LDG.E.U16 R113, desc[UR16][R74.64] ;  /* 0x000000104a71b981 */ /* 0x000f24000c1e1500 */
[--C-:B-1----:R-:W-:Y:S02]  /*2140*/  IMAD.WIDE R70, R22, 0x2, R68.reuse ;  /* 0x0000000216467825 */ /* 0x102fe400078e0244 */
[----:B------:R-:W4:Y:S02]  /*2150*/  @!P5 LDG.E.U16 R115, desc[UR16][R76.64] ;  /* 0x000000104c73d981 */ /* 0x000f24000c1e1500 */
[----:B------:R-:W-:Y:S02]  /*2160*/  IMAD.WIDE R72, R20, 0x2, R68 ;  /* 0x0000000214487825 */ /* 0x000fe400078e0244 */
[----:B------:R-:W4:Y:S04]  /*2170*/  @!P4 LDG.E.U16 R104, desc[UR16][R70.64] ;  /* 0x000000104668c981 */ /* 0x000f28000c1e1500 */
[----:B------:R0:W4:Y:S01]  /*2180*/  @!P0 LDG.E.U16 R117, desc[UR16][R72.64] ;  /* 0x0000001048758981 */ /* 0x000122000c1e1500 */
[----:B------:R-:W-:Y:S01]  /*2190*/  BAR.SYNC.DEFER_BLOCKING 0x0 ;  /* 0x0000000000007b1d */ /* 0x000fe20000010000 */
[----:B------:R-:W-:-:S04]  /*21a0*/  LOP3.LUT R112, R17, 0x1f, RZ, 0xc0, !PT ;  /* 0x0000001f11707812 */ /* 0x000fc800078ec0ff */
[----:B------:R-:W-:Y:S01]  /*21b0*/  ISETP.GE.AND P1, PT, R112, UR14, PT ;  /* 0x0000000e70007c0c */ /* 0x000fe2000bf26270 */
[----:B0-----:R-:W-:Y:S02]  /*21c0*/  IMAD.MOV.U32 R72, RZ, RZ, R120 ;  /* 0x000000ffff487224 */ /* 0x001fe400078e0078 */
[--C-:B------:R-:W-:Y:S01]  /*21d0*/  IMAD.MOV.U32 R73, RZ, RZ, R121.reuse ;  /* 0x000000ffff497224 */ /* 0x100fe200078e0079 */
[----:B------:R-:W-:Y:S01]  /*21e0*/  PRMT R121, RZ, 0x7610, R121 ;  /* 0x00007610ff797816 */ /* 0x000fe20000000079 */
[----:B------:R-:W-:-:S08]  /*21f0*/  IMAD.WIDE R74, R18, 0x2, R72 ;  /* 0x00000002124a7825 */ /* 0x000fd000078e0248 */
[----:B------:R0:W4:Y:S02]  /*2200*/  @!P1 LDG.E.U16 R121, desc[UR16][R74.64] ;  /* 0x000000104a799981 */ /* 0x000124000c1e1500 */
[----:B0-----:R-:W-:Y:S02]  /*2210*/  IMAD.MOV.U32 R74, RZ, RZ, R110 ;  /* 0x000000ffff4a7224 */ /* 0x001fe400078e006e */
[--C-:B------:R-:W-:Y:S01]  /*2220*/  IMAD.MOV.U32 R75, RZ, RZ, R123.reuse ;  /* 0x000000ffff4b7224 */ /* 0x100fe200078e007b */
[----:B------:R-:W-:Y:S01]  /*2230*/  PRMT R123, RZ, 0x7610, R123 ;  /* 0x00007610ff7b7816 */ /* 0x000fe2000000007b */
[----:B------:R-:W-:Y:S01]  /*2240*/  IMAD.WIDE R76, R18, 0x2, R74 ;  /* 0x00000002124c7825 */ /* 0x000fe200078e024a */
[----:B------:R-:W-:-:S04]  /*2250*/  PRMT R125, RZ, 0x7610, R125 ;  /* 0x00007610ff7d7816 */ /* 0x000fc8000000007d */
[----:B------:R0:W4:Y:S01]  /*2260*/  @!P1 LDG.E.U16 R123, desc[UR16][R76.64] ;  /* 0x000000104c7b9981 */ /* 0x000122000c1e1500 */
[----:B------:R-:W-:Y:S02]  /*2270*/  IMAD.MOV.U32 R70, RZ, RZ, R118 ;  /* 0x000000ffff467224 */ /* 0x000fe400078e0076 */
[----:B------:R-:W-:Y:S02]  /*2280*/  IMAD.MOV.U32 R71, RZ, RZ, R119 ;  /* 0x000000ffff477224 */ /* 0x000fe400078e0077 */
[----:B0-----:R-:W-:Y:S02]  /*2290*/  IMAD.MOV.U32 R76, RZ, RZ, R78 ;  /* 0x000000ffff4c7224 */ /* 0x001fe400078e004e */
[----:B------:R-:W-:Y:S01]  /*22a0*/  IMAD.MOV.U32 R77, RZ, RZ, R79 ;  /* 0x000000ffff4d7224 */ /* 0x000fe200078e004f */
[----:B------:R-:W-:Y:S01]  /*22b0*/  PRMT R119, RZ, 0x7610, R119 ;  /* 0x00007610ff777816 */ /* 0x000fe20000000077 */
[----:B------:R-:W-:-:S04]  /*22c0*/  IMAD.WIDE R78, R18, 0x2, R76 ;  /* 0x00000002124e7825 */ /* 0x000fc800078e024c */
[C---:B------:R-:W-:Y:S01]  /*22d0*/  IMAD.WIDE R80, R18.reuse, 0x2, R70 ;  /* 0x0000000212507825 */ /* 0x040fe200078e0246 */
[----:B------:R0:W4:Y:S04]  /*22e0*/  @!P1 LDG.E.U16 R125, desc[UR16][R78.64] ;  /* 0x000000104e7d9981 */ /* 0x000128000c1e1500 */
[----:B------:R1:W4:Y:S01]  /*22f0*/  @!P1 LDG.E.U16 R119, desc[UR16][R80.64] ;  /* 0x0000001050779981 */ /* 0x000322000c1e1500 */
[----:B0-----:R-:W-:Y:S02]  /*2300*/  IMAD.MOV.U32 R78, RZ, RZ, R106 ;  /* 0x000000ffff4e7224 */ /* 0x001fe400078e006a */
[----:B------:R-:W-:Y:S01]  /*2310*/  IMAD.MOV.U32 R79, RZ, RZ, R108 ;  /* 0x000000ffff4f7224 */ /* 0x000fe200078e006c */
[----:B------:R-:W-:Y:S01]  /*2320*/  PRMT R106, RZ, 0x7610, R106 ;  /* 0x00007610ff6a7816 */ /* 0x000fe2000000006a */
[----:B-1----:R-:W-:Y:S01]  /*2330*/  IMAD.WIDE R80, R18, 0x2, R78 ;  /* 0x0000000212507825 */ /* 0x002fe200078e024e */
[----:B------:R-:W-:-:S04]  /*2340*/  PRMT R108, RZ, 0x7610, R108 ;  /* 0x00007610ff6c7816 */ /* 0x000fc8000000006c */
[----:B------:R0:W4:Y:S02]  /*2350*/  @!P1 LDG.E.U16 R106, desc[UR16][R80.64] ;  /* 0x00000010506a9981 */ /* 0x000124000c1e1500 */
[----:B0-----:R-:W-:Y:S02]  /*2360*/  IMAD.MOV.U32 R80, RZ, RZ, R82 ;  /* 0x000000ffff507224 */ /* 0x001fe400078e0052 */
[----:B------:R-:W-:Y:S02]  /*2370*/  IMAD.MOV.U32 R81, RZ, RZ, R83 ;  /* 0x000000ffff517224 */ /* 0x000fe400078e0053 */
[----:B------:R-:W-:Y:S01]  /*2380*/  IMAD.WIDE R82, R18, 0x2, R80 ;  /* 0x0000000212527825 */ /* 0x000fe200078e0250 */
        /* <DEDUP_REMOVED lines=25> */
[----:B--2---:R0:W-:Y:S04]  /*2520*/  STS.U16 [R0+UR12], R114 ;  /* 0x0000007200007988 */ /* 0x0041e8000800040c */
[----:B------:R1:W2:Y:S01]  /*2530*/  @!P1 LDG.E.U16 R120, desc[UR16][R2.64] ;  /* 0x0000001002789981 */ /* 0x0002a2000c1e1500 */
[----:B0-----:R-:W-:Y:S01]  /*2540*/  PRMT R114, RZ, 0x7610, R114 ;  /* 0x00007610ff727816 */ /* 0x001fe20000000072 */
[----:B-1----:R-:W-:-:S02]  /*2550*/  IMAD.MOV.U32 R2, RZ, RZ, R4 ;  /* 0x000000ffff027224 */ /* 0x002fc400078e0004 */
[----:B------:R-:W-:Y:S02]  /*2560*/  IMAD.MOV.U32 R3, RZ, RZ, R5 ;  /* 0x000000ffff037224 */ /* 0x000fe400078e0005 */
[----:B------:R-:W-:Y:S01]  /*2570*/  IMAD.WIDE R4, R18, 0x2, R2 ;  /* 0x0000000212047825 */ /* 0x000fe200078e0202 */
[----:B---3--:R0:W-:Y:S04]  /*2580*/  STS.U16 [R0+UR12+0x400], R97 ;  /* 0x0004006100007988 */ /* 0x0081e8000800040c */
[----:B------:R1:W3:Y:S01]  /*2590*/  @!P1 LDG.E.U16 R114, desc[UR16][R4.64] ;  /* 0x0000001004729981 */ /* 0x0002e2000c1e1500 */
[----:B0-----:R-:W-:Y:S01]  /*25a0*/  PRMT R97, RZ, 0x7610, R97 ;  /* 0x00007610ff617816 */ /* 0x001fe20000000061 */
[----:B-1----:R-:W-:Y:S02]  /*25b0*/  IMAD.MOV.U32 R4, RZ, RZ, R6 ;  /* 0x000000ffff047224 */ /* 0x002fe400078e0006 */
[----:B------:R-:W-:-:S02]  /*25c0*/  IMAD.MOV.U32 R5, RZ, RZ, R7 ;  /* 0x000000ffff057224 */ /* 0x000fc400078e0007 */
[C---:B------:R-:W-:Y:S01]  /*25d0*/  IMAD.WIDE R6, R18.reuse, 0x2, R4 ;  /* 0x0000000212067825 */ /* 0x040fe200078e0204 */
[----:B-----5:R0:W-:Y:S04]  /*25e0*/  STS.U16 [R0+UR12+0x800], R99 ;  /* 0x0008006300007988 */ /* 0x0201e8000800040c */
[----:B------:R1:W5:Y:S01]  /*25f0*/  @!P1 LDG.E.U16 R97, desc[UR16][R6.64] ;  /* 0x0000001006619981 */ /* 0x000362000c1e1500 */
[----:B0-----:R-:W-:Y:S01]  /*2600*/  PRMT R99, RZ, 0x7610, R99 ;  /* 0x00007610ff637816 */ /* 0x001fe20000000063 */
[----:B-1----:R-:W-:Y:S02]  /*2610*/  IMAD.MOV.U32 R6, RZ, RZ, R8 ;  /* 0x000000ffff067224 */ /* 0x002fe400078e0008 */
[----:B------:R-:W-:Y:S02]  /*2620*/  IMAD.MOV.U32 R7, RZ, RZ, R9 ;  /* 0x000000ffff077224 */ /* 0x000fe400078e0009 */
[----:B------:R-:W-:Y:S01]  /*2630*/  IMAD.WIDE R8, R18, 0x2, R6 ;  /* 0x0000000212087825 */ /* 0x000fe200078e0206 */
[----:B------:R0:W-:Y:S04]  /*2640*/  STS.U16 [R0+UR12+0xc00], R101 ;  /* 0x000c006500007988 */ /* 0x0001e8000800040c */
[----:B------:R1:W3:Y:S01]  /*2650*/  @!P1 LDG.E.U16 R99, desc[UR16][R8.64] ;  /* 0x0000001008639981 */ /* 0x0002e2000c1e1500 */
[----:B0-----:R-:W-:Y:S01]  /*2660*/  PRMT R101, RZ, 0x7610, R101 ;  /* 0x00007610ff657816 */ /* 0x001fe20000000065 */
[----:B-1----:R-:W-:-:S02]  /*2670*/  IMAD.MOV.U32 R8, RZ, RZ, R10 ;  /* 0x000000ffff087224 */ /* 0x002fc400078e000a */
[----:B------:R-:W-:Y:S02]  /*2680*/  IMAD.MOV.U32 R9, RZ, RZ, R11 ;  /* 0x000000ffff097224 */ /* 0x000fe400078e000b */
[----:B------:R-:W-:Y:S01]  /*2690*/  IMAD.WIDE R10, R18, 0x2, R8 ;  /* 0x00000002120a7825 */ /* 0x000fe200078e0208 */
[----:B------:R0:W-:Y:S04]  /*26a0*/  STS.U16 [R94+UR12+0x100], R103 ;  /* 0x000100675e007988 */ /* 0x0001e8000800040c */
[----:B------:R1:W3:Y:S01]  /*26b0*/  @!P1 LDG.E.U16 R101, desc[UR16][R10.64] ;  /* 0x000000100a659981 */ /* 0x0002e2000c1e1500 */
[----:B0-----:R-:W-:Y:S01]  /*26c0*/  PRMT R103, RZ, 0x7610, R103 ;  /* 0x00007610ff677816 */ /* 0x001fe20000000067 */
[----:B-1----:R-:W-:Y:S02]  /*26d0*/  IMAD.MOV.U32 R10, RZ, RZ, R12 ;  /* 0x000000ffff0a7224 */ /* 0x002fe400078e000c */
[----:B------:R-:W-:-:S02]  /*26e0*/  IMAD.MOV.U32 R11, RZ, RZ, R13 ;  /* 0x000000ffff0b7224 */ /* 0x000fc400078e000d */
[----:B------:R-:W-:-:S05]  /*26f0*/  IMAD.WIDE R12, R18, 0x2, R10 ;  /* 0x00000002120c7825 */ /* 0x000fca00078e020a */
[----:B------:R-:W3:Y:S04]  /*2700*/  @!P1 LDG.E.U16 R103, desc[UR16][R12.64] ;  /* 0x000000100c679981 */ /* 0x000ee8000c1e1500 */
[----:B----4-:R-:W-:Y:S04]  /*2710*/  STS.U16 [R94+UR12+0x500], R105 ;  /* 0x000500695e007988 */ /* 0x010fe8000800040c */
[----:B------:R-:W-:Y:S04]  /*2720*/  STS.U16 [R94+UR12+0x900], R107 ;  /* 0x0009006b5e007988 */ /* 0x000fe8000800040c */
        /* <DEDUP_REMOVED lines=11> */
[----:B------:R0:W-:Y:S04]  /*27e0*/  STS.U16 [R0+UR12+0x1400], R106 ;  /* 0x0014006a00007988 */ /* 0x0001e8000800040c */
[----:B------:R1:W-:Y:S04]  /*27f0*/  STS.U16 [R0+UR12+0x1600], R110 ;  /* 0x0016006e00007988 */ /* 0x0003e8000800040c */
[----:B------:R-:W-:Y:S04]  /*2800*/  STS.U16 [R0+UR12+0x1800], R116 ;  /* 0x0018007400007988 */ /* 0x000fe8000800040c */
[----:B--2---:R-:W-:Y:S04]  /*2810*/  STS.U16 [R0+UR12+0x1a00], R120 ;  /* 0x001a007800007988 */ /* 0x004fe8000800040c */
[----:B-----5:R-:W-:Y:S04]  /*2820*/  STS.U16 [R0+UR12+0x1c00], R97 ;  /* 0x001c006100007988 */ /* 0x020fe8000800040c */
[----:B---3--:R-:W-:Y:S04]  /*2830*/  STS.U16 [R0+UR12+0x1e00], R101 ;  /* 0x001e006500007988 */ /* 0x008fe8000800040c */
[----:B------:R-:W-:Y:S04]  /*2840*/  STS.U16 [R94+UR12+0x1100], R121 ;  /* 0x001100795e007988 */ /* 0x000fe8000800040c */
[----:B------:R-:W-:Y:S04]  /*2850*/  STS.U16 [R94+UR12+0x1300], R125 ;  /* 0x0013007d5e007988 */ /* 0x000fe8000800040c */
[----:B------:R2:W-:Y:S04]  /*2860*/  STS.U16 [R94+UR12+0x1500], R108 ;  /* 0x0015006c5e007988 */ /* 0x0005e8000800040c */
[----:B------:R-:W-:Y:S04]  /*2870*/  STS.U16 [R94+UR12+0x1700], R112 ;  /* 0x001700705e007988 */ /* 0x000fe8000800040c */
[----:B------:R3:W-:Y:S04]  /*2880*/  STS.U16 [R94+UR12+0x1900], R118 ;  /* 0x001900765e007988 */ /* 0x0007e8000800040c */
[----:B------:R4:W-:Y:S04]  /*2890*/  STS.U16 [R94+UR12+0x1b00], R114 ;  /* 0x001b00725e007988 */ /* 0x0009e8000800040c */
[----:B------:R4:W-:Y:S04]  /*28a0*/  STS.U16 [R94+UR12+0x1d00], R99 ;  /* 0x001d00635e007988 */ /* 0x0009e8000800040c */
[----:B------:R4:W-:Y:S01]  /*28b0*/  STS.U16 [R94+UR12+0x1f00], R103 ;  /* 0x001f00675e007988 */ /* 0x0009e2000800040c */
[----:B------:R5:W-:Y:S06]  /*28c0*/  MEMBAR.ALL.CTA ;  /* 0x0000000000007992 */ /* 0x000bec0000008000 */
[----:B-----5:R-:W5:Y:S02]  /*28d0*/  FENCE.VIEW.ASYNC.S ;  /* 0x00000000000073c6 */ /* 0x020f640000000000 */
[----:B-----5:R-:W-:Y:S06]  /*28e0*/  BAR.SYNC.DEFER_BLOCKING 0x0 ;  /* 0x0000000000007b1d */ /* 0x020fec0000010000 */
[----:B------:R-:W-:Y:S01]  /*28f0*/  UMOV UR20, UR4 ;  /* 0x0000000400147c82 */ /* 0x000fe20008000000 */
[----:B------:R-:W-:Y:S01]  /*2900*/  UMOV UR21, 0x40000040 ;  /* 0x4000004000157882 */ /* 0x000fe20000000000 */
[----:B------:R-:W-:Y:S01]  /*2910*/  UMOV UR22, UR6 ;  /* 0x0000000600167c82 */ /* 0x000fe20008000000 */
[----:B------:R-:W-:Y:S01]  /*2920*/  UMOV UR23, 0x80000020 ;  /* 0x8000002000177882 */ /* 0x000fe20000000000 */
[----:B------:R-:W-:-:S06]  /*2930*/  WARPGROUP.ARRIVE ;  /* 0x00000000000079c5 */ /* 0x000fcc0000000000 */
[----:B------:R-:W-:Y:S01]  /*2940*/  HGMMA.64x64x16.F32.BF16 R24, gdesc[UR20].tnspA, R24 ;  /* 0x20e00000141879f0 */ /* 0x000fe20008701818 */
[----:B------:R-:W-:-:S05]  /*2950*/  VIADD R92, R92, 0xffffffff ;  /* 0xffffffff5c5c7836 */ /* 0x000fca0000000000 */
[----:B------:R-:W-:Y:S01]  /*2960*/  ISETP.NE.U32.AND P0, PT, R92, RZ, PT ;  /* 0x000000ff5c00720c */ /* 0x000fe20003f05070 */
[C---:B------:R-:W-:Y:S01]  /*2970*/  IMAD.WIDE R12, R19.reuse, 0x2, R10 ;  /* 0x00000002130c7825 */ /* 0x040fe200078e020a */
[----:B------:R-:W-:Y:S03]  /*2980*/  HGMMA.64x64x16.F32.BF16 R24, gdesc[UR8].tnspA, R24, gsb0 ;  /* 0x20e00000081879f0 */ /* 0x000fe60008001818 */
[----:B------:R-:W-:-:S04]  /*2990*/  IMAD.WIDE R10, R19, 0x2, R8 ;  /* 0x00000002130a7825 */ /* 0x000fc800078e0208 */
[----:B------:R-:W-:-:S04]  /*29a0*/  IMAD.WIDE R8, R19, 0x2, R6 ;  /* 0x0000000213087825 */ /* 0x000fc800078e0206 */
[----:B------:R-:W-:Y:S01]  /*29b0*/  IMAD.WIDE R6, R19, 0x2, R4 ;  /* 0x0000000213067825 */ /* 0x000fe200078e0204 */
[----:B------:R-:W-:-:S03]  /*29c0*/  UIADD3 UR14, UR14, -0x20, URZ ;  /* 0xffffffe00e0e7890 */ /* 0x000fc6000fffe03f */
[----:B------:R-:W-:-:S04]  /*29d0*/  IMAD.WIDE R4, R19, 0x2, R2 ;  /* 0x0000000213047825 */ /* 0x000fc800078e0202 */
[----:B------:R-:W-:-:S04]  /*29e0*/  IMAD.WIDE R2, R19, 0x2, R90 ;  /* 0x0000000213027825 */ /* 0x000fc800078e025a */
[----:B------:R-:W-:-:S04]  /*29f0*/  IMAD.WIDE R90, R19, 0x2, R88 ;  /* 0x00000002135a7825 */ /* 0x000fc800078e0258 */
[----:B0-----:R-:W-:-:S04]  /*2a00*/  IMAD.WIDE R106, R19, 0x2, R78 ;  /* 0x00000002136a7825 */ /* 0x001fc800078e024e */
[----:B-1----:R-:W-:-:S04]  /*2a10*/  IMAD.WIDE R110, R19, 0x2, R74 ;  /* 0x00000002136e7825 */ /* 0x002fc800078e024a */
[----:B------:R-:W-:-:S04]  /*2a20*/  IMAD.WIDE R88, R19, 0x2, R86 ;  /* 0x0000000213587825 */ /* 0x000fc800078e0256 */
[----:B------:R-:W-:-:S04]  /*2a30*/  IMAD.WIDE R86, R19, 0x2, R84 ;  /* 0x0000000213567825 */ /* 0x000fc800078e0254 */
[----:B------:R-:W-:-:S04]  /*2a40*/  IMAD.WIDE R84, R19, 0x2, R82 ;  /* 0x0000000213547825 */ /* 0x000fc800078e0252 */
[----:B------:R-:W-:-:S04]  /*2a50*/  IMAD.WIDE R82, R19, 0x2, R80 ;  /* 0x0000000213527825 */ /* 0x000fc800078e0250 */
[----:B------:R-:W-:-:S04]  /*2a60*/  IMAD.WIDE R78, R19, 0x2, R76 ;  /* 0x00000002134e7825 */ /* 0x000fc800078e024c */
[----:B--2---:R-:W-:Y:S02]  /*2a70*/  IMAD.MOV.U32 R108, RZ, RZ, R107 ;  /* 0x000000ffff6c7224 */ /* 0x004fe400078e006b */
[----:B------:R-:W-:Y:S02]  /*2a80*/  IMAD.MOV.U32 R123, RZ, RZ, R111 ;  /* 0x000000ffff7b7224 */ /* 0x000fe400078e006f */
[----:B------:R-:W-:-:S04]  /*2a90*/  IMAD.WIDE R120, R19, 0x2, R72 ;  /* 0x0000000213787825 */ /* 0x000fc800078e0248 */
[----:B---3--:R-:W-:-:S04]  /*2aa0*/  IMAD.WIDE R118, R19, 0x2, R70 ;  /* 0x0000000213767825 */ /* 0x008fc800078e0246 */
[----:B------:R-:W-:Y:S01]  /*2ab0*/  IMAD.WIDE R68, R67, 0x2, R68 ;  /* 0x0000000243447825 */ /* 0x000fe200078e0244 */
[----:B------:R-:W-:Y:S02]  /*2ac0*/  WARPGROUP.DEPBAR.LE gsb0, 0x0 ;  /* 0x00008000000079c5 */ /* 0x000fe40000010000 */
[----:B----4-:R-:W-:Y:S05]  /*2ad0*/  @P0 BRA `(.L_x_1) ;  /* 0xfffffff000700947 */ /* 0x010fea000383ffff */
[----:B------:R-:W-:Y:S02]  /*2ae0*/  F2FP.BF16.F32.PACK_AB R51, R55, R51 ;  /* 0x000000333733723e */ /* 0x000fe400000010ff */
[----:B------:R-:W-:Y:S02]  /*2af0*/  F2FP.BF16.F32.PACK_AB R50, R54, R50 ;  /* 0x000000323632723e */ /* 0x000fe400000010ff */
[----:B------:R-:W-:Y:S02]  /*2b00*/  F2FP.BF16.F32.PACK_AB R49, R53, R49 ;  /* 0x000000313531723e */ /* 0x000fe400000010ff */
[----:B------:R-:W-:Y:S02]  /*2b10*/  F2FP.BF16.F32.PACK_AB R48, R52, R48 ;  /* 0x000000303430723e */ /* 0x000fe400000010ff */
[----:B------:R-:W-:Y:S02]  /*2b20*/  F2FP.BF16.F32.PACK_AB R43, R47, R43 ;  /* 0x0000002b2f2b723e */ /* 0x000fe400000010ff */
[----:B------:R-:W-:-:S02]  /*2b30*/  F2FP.BF16.F32.PACK_AB R42, R46, R42 ;  /* 0x0000002a2e2a723e */ /* 0x000fc400000010ff */
        /* <DEDUP_REMOVED lines=9> */
[----:B------:R-:W-:-:S07]  /*2bd0*/  F2FP.BF16.F32.PACK_AB R24, R28, R24 ;  /* 0x000000181c18723e */ /* 0x000fce00000010ff */
.L_x_0:
[----:B------:R-:W-:Y:S01]  /*2be0*/  BAR.SYNC.DEFER_BLOCKING 0x0 ;  /* 0x0000000000007b1d */ /* 0x000fe20000010000 */
[C---:B------:R-:W-:Y:S01]  /*2bf0*/  IMAD.SHL.U32 R0, R17.reuse, 0x80, RZ ;  /* 0x0000008011007824 */ /* 0x040fe200078e00ff */
[----:B------:R-:W-:Y:S01]  /*2c00*/  USHF.L.U32 UR13, UR13, 0x6, URZ ;  /* 0x000000060d0d7899 */ /* 0x000fe2000800063f */
[C---:B------:R-:W-:Y:S02]  /*2c10*/  IMAD.SHL.U32 R12, R17.reuse, 0x10, RZ ;  /* 0x00000010110c7824 */ /* 0x040fe400078e00ff */
[----:B------:R-:W-:Y:S01]  /*2c20*/  IMAD.SHL.U32 R17, R17, 0x8, RZ ;  /* 0x0000000811117824 */ /* 0x000fe200078e00ff */
[----:B------:R-:W-:Y:S01]  /*2c30*/  LOP3.LUT R3, R0, 0x400, RZ, 0xc0, !PT ;  /* 0x0000040000037812 */ /* 0x000fe200078ec0ff */
[----:B------:R-:W-:Y:S01]  /*2c40*/  ULOP3.LUT UR13, UR13, 0xc0, URZ, 0xc0, !UPT ;  /* 0x000000c00d0d7892 */ /* 0x000fe2000f8ec03f */
[----:B------:R-:W-:Y:S01]  /*2c50*/  LOP3.LUT R0, R12, 0x70, RZ, 0xc0, !PT ;  /* 0x000000700c007812 */ /* 0x000fe200078ec0ff */
[----:B------:R-:W-:Y:S01]  /*2c60*/  ULDC.64 UR6, c[0x0][0x228] ;  /* 0x00008a0000067ab9 */ /* 0x000fe20000000a00 */
[----:B------:R-:W-:Y:S01]  /*2c70*/  LOP3.LUT R17, R17, 0x380, RZ, 0xc0, !PT ;  /* 0x0000038011117812 */ /* 0x000fe200078ec0ff */
[----:B------:R-:W-:Y:S01]  /*2c80*/  ULDC UR4, c[0x0][0x244] ;  /* 0x0000910000047ab9 */ /* 0x000fe20000000800 */
[----:B------:R-:W-:-:S02]  /*2c90*/  IADD3 R0, R3, UR12, R0 ;  /* 0x0000000c03007c10 */ /* 0x000fc4000fffe000 */
[----:B------:R-:W-:Y:S02]  /*2ca0*/  LOP3.LUT R12, R12, 0x7f0, RZ, 0xc0, !PT ;  /* 0x000007f00c0c7812 */ /* 0x000fe400078ec0ff */
[----:B------:R-:W-:Y:S01]  /*2cb0*/  LOP3.LUT R15, R14, UR13, R15, 0xfe, !PT ;  /* 0x0000000d0e0f7c12 */ /* 0x000fe2000f8efe0f */
[----:B------:R-:W-:Y:S01]  /*2cc0*/  IMAD.IADD R28, R17, 0x1, R0 ;  /* 0x00000001111c7824 */ /* 0x000fe200078e0200 */
[C---:B------:R-:W-:Y:S01]  /*2cd0*/  ISETP.GE.AND P0, PT, R16.reuse, UR6, PT ;  /* 0x0000000610007c0c */ /* 0x040fe2000bf06270 */
[----:B------:R-:W0:Y:S01]  /*2ce0*/  LDC R0, c[0x0][0x248] ;  /* 0x00009200ff007b82 */ /* 0x000e220000000800 */
[C---:B------:R-:W-:Y:S01]  /*2cf0*/  LOP3.LUT R2, R15.reuse, 0x2, RZ, 0xfc, !PT ;  /* 0x000000020f027812 */ /* 0x040fe200078efcff */
[----:B------:R-:W-:Y:S01]  /*2d00*/  IMAD R16, R16, UR4, RZ ;  /* 0x0000000410107c24 */ /* 0x000fe2000f8e02ff */
[----:B------:R-:W-:Y:S01]  /*2d10*/  ULDC.64 UR4, c[0x0][0x220] ;  /* 0x0000880000047ab9 */ /* 0x000fe20000000a00 */
[----:B------:R-:W-:Y:S01]  /*2d20*/  LOP3.LUT R3, R15, 0x6, RZ, 0xfc, !PT ;  /* 0x000000060f037812 */ /* 0x000fe200078efcff */
[----:B------:R1:W-:Y:S03]  /*2d30*/  STSM.16.M88.4 [R28], R24 ;  /* 0x000000181c007844 */ /* 0x0003e60000000200 */
[----:B------:R-:W-:Y:S01]  /*2d40*/  BAR.SYNC.DEFER_BLOCKING 0x0 ;  /* 0x0000000000007b1d */ /* 0x000fe20000010000 */
[----:B------:R-:W-:-:S02]  /*2d50*/  ISETP.LT.AND P4, PT, R2, UR7, !P0 ;  /* 0x0000000702007c0c */ /* 0x000fc4000c781270 */
[----:B------:R-:W-:Y:S02]  /*2d60*/  LOP3.LUT R2, R15, 0x8, RZ, 0xfc, !PT ;  /* 0x000000080f027812 */ /* 0x000fe400078efcff */
[----:B------:R-:W-:Y:S02]  /*2d70*/  ISETP.LT.AND P2, PT, R3, UR7, !P0 ;  /* 0x0000000703007c0c */ /* 0x000fe4000c741270 */
[----:B------:R-:W-:Y:S02]  /*2d80*/  ISETP.LT.AND P1, PT, R2, UR7, !P0 ;  /* 0x0000000702007c0c */ /* 0x000fe4000c721270 */
[C---:B------:R-:W-:Y:S02]  /*2d90*/  LEA R2, P5, R16.reuse, UR4, 0x1 ;  /* 0x0000000410027c11 */ /* 0x040fe4000f8a08ff */
[C---:B------:R-:W-:Y:S02]  /*2da0*/  LOP3.LUT R4, R15.reuse, 0x4, RZ, 0xfc, !PT ;  /* 0x000000040f047812 */ /* 0x040fe400078efcff */
[----:B------:R-:W-:Y:S01]  /*2db0*/  LEA.HI.X.SX32 R3, R16, UR5, 0x1, P5 ;  /* 0x0000000510037c11 */ /* 0x000fe2000a8f0eff */
[----:B0-----:R-:W-:Y:S01]  /*2dc0*/  IMAD R5, R15, R0, RZ ;  /* 0x000000000f057224 */ /* 0x001fe200078e02ff */
[----:B------:R-:W-:-:S02]  /*2dd0*/  ISETP.LT.AND P3, PT, R4, UR7, !P0 ;  /* 0x0000000704007c0c */ /* 0x000fc4000c761270 */
[----:B------:R-:W-:Y:S01]  /*2de0*/  ISETP.LT.AND P5, PT, R15, UR7, !P0 ;  /* 0x000000070f007c0c */ /* 0x000fe2000c7a1270 */
[C---:B------:R-:W-:Y:S01]  /*2df0*/  IMAD R19, R0.reuse, 0x2, R5 ;  /* 0x0000000200137824 */ /* 0x040fe200078e0205 */
[-C--:B------:R-:W-:Y:S02]  /*2e00*/  LEA R16, P6, R5, R2.reuse, 0x1 ;  /* 0x0000000205107211 */ /* 0x080fe400078c08ff */
[----:B------:R-:W-:Y:S01]  /*2e10*/  LOP3.LUT R13, R15, 0xa, RZ, 0xfc, !PT ;  /* 0x0000000a0f0d7812 */ /* 0x000fe200078efcff */
[C---:B-1----:R-:W-:Y:S01]  /*2e20*/  IMAD R25, R0.reuse, 0x2, R19 ;  /* 0x0000000200197824 */ /* 0x042fe200078e0213 */
[----:B------:R-:W0:Y:S01]  /*2e30*/  LDS.128 R20, [R12+UR12] ;  /* 0x0000000c0c147984 */ /* 0x000e220008000c00 */
[----:B------:R-:W-:Y:S01]  /*2e40*/  LEA.HI.X.SX32 R17, R5, R3, 0x1, P6 ;  /* 0x0000000305117211 */ /* 0x000fe200030f0eff */
[----:B------:R-:W-:Y:S01]  /*2e50*/  BAR.SYNC.DEFER_BLOCKING 0x0 ;  /* 0x0000000000007b1d */ /* 0x000fe20000010000 */
[----:B------:R-:W-:Y:S01]  /*2e60*/  LEA R18, P6, R19, R2, 0x1 ;  /* 0x0000000213127211 */ /* 0x000fe200078c08ff */
[----:B------:R-:W-:-:S03]  /*2e70*/  IMAD R27, R0, 0x2, R25 ;  /* 0x00000002001b7824 */ /* 0x000fc600078e0219 */
[----:B------:R-:W-:Y:S02]  /*2e80*/  LEA.HI.X.SX32 R19, R19, R3, 0x1, P6 ;  /* 0x0000000313137211 */ /* 0x000fe400030f0eff */
[----:B------:R-:W-:-:S04]  /*2e90*/  LEA R24, P6, R25, R2, 0x1 ;  /* 0x0000000219187211 */ /* 0x000fc800078c08ff */
[----:B------:R-:W-:Y:S02]  /*2ea0*/  LEA.HI.X.SX32 R25, R25, R3, 0x1, P6 ;  /* 0x0000000319197211 */ /* 0x000fe400030f0eff */
[----:B------:R-:W-:Y:S01]  /*2eb0*/  LEA R26, P6, R27, R2, 0x1 ;  /* 0x000000021b1a7211 */ /* 0x000fe200078c08ff */
[----:B------:R-:W-:Y:S01]  /*2ec0*/  STSM.16.M88.4 [R28], R32 ;  /* 0x000000201c007844 */ /* 0x000fe20000000200 */
[----:B------:R-:W-:Y:S01]  /*2ed0*/  BAR.SYNC.DEFER_BLOCKING 0x0 ;  /* 0x0000000000007b1d */ /* 0x000fe20000010000 */
[----:B0-----:R-:W-:-:S05]  /*2ee0*/  PRMT R14, R20, 0x7632, R14 ;  /* 0x00007632140e7816 */ /* 0x001fca000000000e */
[----:B------:R-:W0:Y:S02]  /*2ef0*/  LDS.128 R8, [R12+UR12] ;  /* 0x0000000c0c087984 */ /* 0x000e240008000c00 */
[----:B------:R-:W-:Y:S06]  /*2f00*/  BAR.SYNC.DEFER_BLOCKING 0x0 ;  /* 0x0000000000007b1d */ /* 0x000fec0000010000 */
[----:B------:R-:W-:Y:S02]  /*2f10*/  STSM.16.M88.4 [R28], R40 ;  /* 0x000000281c007844 */ /* 0x000fe40000000200 */
[----:B------:R-:W-:Y:S06]  /*2f20*/  BAR.SYNC.DEFER_BLOCKING 0x0 ;  /* 0x0000000000007b1d */ /* 0x000fec0000010000 */
[----:B------:R-:W1:Y:S02]  /*2f30*/  LDS.128 R4, [R12+UR12] ;  /* 0x0000000c0c047984 */ /* 0x000e640008000c00 */
[----:B------:R-:W-:Y:S06]  /*2f40*/  BAR.SYNC.DEFER_BLOCKING 0x0 ;  /* 0x0000000000007b1d */ /* 0x000fec0000010000 */
[----:B------:R-:W-:Y:S02]  /*2f50*/  STSM.16.M88.4 [R28], R48 ;  /* 0x000000301c007844 */ /* 0x000fe40000000200 */
[----:B------:R-:W-:Y:S06]  /*2f60*/  BAR.SYNC.DEFER_BLOCKING 0x0 ;  /* 0x0000000000007b1d */ /* 0x000fec0000010000 */
[----:B------:R2:W-:Y:S01]  /*2f70*/  @P5 STG.E.U16 desc[UR16][R16.64], R20 ;  /* 0x0000001410005986 */ /* 0x0005e2000c101510 */
[----:B------:R-:W-:-:S02]  /*2f80*/  ISETP.LT.AND P5, PT, R13, UR7, !P0 ;  /* 0x000000070d007c0c */ /* 0x000fc4000c7a1270 */
[----:B------:R-:W-:Y:S01]  /*2f90*/  LOP3.LUT R13, R15, 0xc, RZ, 0xfc, !PT ;  /* 0x0000000c0f0d7812 */ /* 0x000fe200078efcff */
[----:B------:R3:W-:Y:S03]  /*2fa0*/  @P4 STG.E.U16 desc[UR16][R18.64], R21 ;  /* 0x0000001512004986 */ /* 0x0007e6000c101510 */
[----:B------:R-:W-:Y:S01]  /*2fb0*/  ISETP.LT.AND P4, PT, R13, UR7, !P0 ;  /* 0x000000070d007c0c */ /* 0x000fe2000c781270 */
[----:B------:R4:W-:Y:S01]  /*2fc0*/  @P3 STG.E.U16 desc[UR16][R24.64], R22 ;  /* 0x0000001618003986 */ /* 0x0009e2000c101510 */
[----:B------:R-:W-:Y:S01]  /*2fd0*/  LOP3.LUT R13, R15, 0xe, RZ, 0xfc, !PT ;  /* 0x0000000e0f0d7812 */ /* 0x000fe200078efcff */
[C---:B--2---:R-:W-:Y:S01]  /*2fe0*/  IMAD R17, R0.reuse, 0x2, R27 ;  /* 0x0000000200117824 */ /* 0x044fe200078e021b */
[----:B------:R-:W-:Y:S02]  /*2ff0*/  LEA.HI.X.SX32 R27, R27, R3, 0x1, P6 ;  /* 0x000000031b1b7211 */ /* 0x000fe400030f0eff */
[----:B------:R-:W-:Y:S01]  /*3000*/  ISETP.LT.AND P3, PT, R13, UR7, !P0 ;  /* 0x000000070d007c0c */ /* 0x000fe2000c761270 */
[----:B------:R-:W-:Y:S01]  /*3010*/  IMAD R29, R0, 0x2, R17 ;  /* 0x00000002001d7824 */ /* 0x000fe200078e0211 */
[----:B------:R-:W-:Y:S01]  /*3020*/  LEA R16, P6, R17, R2, 0x1 ;  /* 0x0000000211107211 */ /* 0x000fe200078c08ff */
[----:B------:R-:W-:Y:S01]  /*3030*/  @P2 STG.E.U16 desc[UR16][R26.64], R23 ;  /* 0x000000171a002986 */ /* 0x000fe2000c101510 */
[----:B------:R-:W-:-:S02]  /*3040*/  LOP3.LUT R13, R15, 0x10, RZ, 0xfc, !PT ;  /* 0x000000100f0d7812 */ /* 0x000fc400078efcff */
[-C--:B------:R-:W-:Y:S02]  /*3050*/  LEA.HI.X.SX32 R17, R17, R3.reuse, 0x1, P6 ;  /* 0x0000000311117211 */ /* 0x080fe400030f0eff */
[-C--:B---3--:R-:W-:Y:S02]  /*3060*/  LEA R18, P6, R29, R2.reuse, 0x1 ;  /* 0x000000021d127211 */ /* 0x088fe400078c08ff */
[----:B------:R-:W-:Y:S01]  /*3070*/  PRMT R21, R21, 0x7632, R21 ;  /* 0x0000763215157816 */ /* 0x000fe20000000015 */
[----:B------:R2:W-:Y:S01]  /*3080*/  @P1 STG.E.U16 desc[UR16][R16.64], R14 ;  /* 0x0000000e10001986 */ /* 0x0005e2000c101510 */
[----:B------:R-:W-:Y:S01]  /*3090*/  LEA.HI.X.SX32 R19, R29, R3, 0x1, P6 ;  /* 0x000000031d137211 */ /* 0x000fe200030f0eff */
[C---:B------:R-:W-:Y:S01]  /*30a0*/  IMAD R29, R0.reuse, 0x2, R29 ;  /* 0x00000002001d7824 */ /* 0x040fe200078e021d */
[----:B------:R-:W-:Y:S02]  /*30b0*/  ISETP.LT.AND P2, PT, R13, UR7, !P0 ;  /* 0x000000070d007c0c */ /* 0x000fe4000c741270 */
[----:B------:R-:W-:Y:S01]  /*30c0*/  LOP3.LUT R13, R15, 0x12, RZ, 0xfc, !PT ;  /* 0x000000120f0d7812 */ /* 0x000fe200078efcff */
[----:B----4-:R-:W-:Y:S01]  /*30d0*/  IMAD R25, R0, 0x2, R29 ;  /* 0x0000000200197824 */ /* 0x010fe200078e021d */
[----:B------:R-:W-:Y:S01]  /*30e0*/  LEA R20, P6, R29, R2, 0x1 ;  /* 0x000000021d147211 */ /* 0x000fe200078c08ff */
[----:B------:R3:W-:Y:S01]  /*30f0*/  @P5 STG.E.U16 desc[UR16][R18.64], R21 ;  /* 0x0000001512005986 */ /* 0x0007e2000c101510 */
[----:B------:R-:W-:-:S02]  /*3100*/  ISETP.LT.AND P1, PT, R13, UR7, !P0 ;  /* 0x000000070d007c0c */ /* 0x000fc4000c721270 */
[----:B------:R-:W-:Y:S02]  /*3110*/  LOP3.LUT R13, R15, 0x14, RZ, 0xfc, !PT ;  /* 0x000000140f0d7812 */ /* 0x000fe400078efcff */
[----:B--2---:R-:W-:Y:S01]  /*3120*/  PRMT R14, R23, 0x7632, R14 ;  /* 0x00007632170e7816 */ /* 0x004fe2000000000e */
[----:B------:R-:W-:Y:S01]  /*3130*/  IMAD R23, R0, 0x2, R25 ;  /* 0x0000000200177824 */ /* 0x000fe200078e0219 */
[----:B------:R-:W-:Y:S02]  /*3140*/  ISETP.LT.AND P5, PT, R13, UR7, !P0 ;  /* 0x000000070d007c0c */ /* 0x000fe4000c7a1270 */
[----:B------:R-:W-:Y:S02]  /*3150*/  LOP3.LUT R13, R15, 0x16, RZ, 0xfc, !PT ;  /* 0x000000160f0d7812 */ /* 0x000fe400078efcff */
[----:B---3--:R-:W-:Y:S02]  /*3160*/  LEA.HI.X.SX32 R21, R29, R3, 0x1, P6 ;  /* 0x000000031d157211 */ /* 0x008fe400030f0eff */
[----:B------:R-:W-:-:S02]  /*3170*/  LEA R16, P6, R25, R2, 0x1 ;  /* 0x0000000219107211 */ /* 0x000fc400078c08ff */
[----:B------:R-:W-:Y:S02]  /*3180*/  PRMT R19, R22, 0x7632, R19 ;  /* 0x0000763216137816 */ /* 0x000fe40000000013 */
[----:B------:R-:W-:Y:S01]  /*3190*/  LEA.HI.X.SX32 R17, R25, R3, 0x1, P6 ;  /* 0x0000000319117211 */ /* 0x000fe200030f0eff */
[C---:B------:R-:W-:Y:S01]  /*31a0*/  IMAD R25, R0.reuse, 0x2, R23 ;  /* 0x0000000200197824 */ /* 0x040fe200078e0217 */
[----:B------:R-:W-:Y:S01]  /*31b0*/  LEA R18, P6, R23, R2, 0x1 ;  /* 0x0000000217127211 */ /* 0x000fe200078c08ff */
[----:B------:R2:W-:Y:S01]  /*31c0*/  @P4 STG.E.U16 desc[UR16][R20.64], R19 ;  /* 0x0000001314004986 */ /* 0x0005e2000c101510 */
[----:B------:R-:W-:Y:S01]  /*31d0*/  ISETP.LT.AND P4, PT, R13, UR7, !P0 ;  /* 0x000000070d007c0c */ /* 0x000fe2000c781270 */
[----:B------:R-:W-:Y:S01]  /*31e0*/  IMAD R27, R0, 0x2, R25 ;  /* 0x00000002001b7824 */ /* 0x000fe200078e0219 */
[----:B------:R-:W-:Y:S01]  /*31f0*/  LOP3.LUT R13, R15, 0x18, RZ, 0xfc, !PT ;  /* 0x000000180f0d7812 */ /* 0x000fe200078efcff */
[----:B------:R0:W-:Y:S03]  /*3200*/  @P3 STG.E.U16 desc[UR16][R16.64], R14 ;  /* 0x0000000e10003986 */ /* 0x0001e6000c101510 */
[----:B------:R-:W-:-:S02]  /*3210*/  ISETP.LT.AND P3, PT, R13, UR7, !P0 ;  /* 0x000000070d007c0c */ /* 0x000fc4000c761270 */
[----:B------:R-:W-:Y:S02]  /*3220*/  LOP3.LUT R13, R15, 0x1a, RZ, 0xfc, !PT ;  /* 0x0000001a0f0d7812 */ /* 0x000fe400078efcff */
[-C--:B--2---:R-:W-:Y:S02]  /*3230*/  LEA.HI.X.SX32 R19, R23, R3.reuse, 0x1, P6 ;  /* 0x0000000317137211 */ /* 0x084fe400030f0eff */
[CC--:B------:R-:W-:Y:S02]  /*3240*/  LEA R22, P6, R25.reuse, R2.reuse, 0x1 ;  /* 0x0000000219167211 */ /* 0x0c0fe400078c08ff */
[----:B0-----:R-:W-:Y:S01]  /*3250*/  PRMT R14, R8, 0x7632, R14 ;  /* 0x00007632080e7816 */ /* 0x001fe2000000000e */
[----:B------:R-:W-:Y:S01]  /*3260*/  @P2 STG.E.U16 desc[UR16][R18.64], R8 ;  /* 0x0000000812002986 */ /* 0x000fe2000c101510 */
[----:B------:R-:W-:Y:S01]  /*3270*/  LEA.HI.X.SX32 R23, R25, R3, 0x1, P6 ;  /* 0x0000000319177211 */ /* 0x000fe200030f0eff */
[----:B------:R-:W-:Y:S01]  /*3280*/  IMAD R25, R0, 0x2, R27 ;  /* 0x0000000200197824 */ /* 0x000fe200078e021b */
[----:B------:R-:W-:-:S02]  /*3290*/  LEA R20, P6, R27, R2, 0x1 ;  /* 0x000000021b147211 */ /* 0x000fc400078c08ff */
[----:B------:R-:W-:Y:S01]  /*32a0*/  ISETP.LT.AND P2, PT, R13, UR7, !P0 ;  /* 0x000000070d007c0c */ /* 0x000fe2000c741270 */
[----:B------:R0:W-:Y:S01]  /*32b0*/  @P1 STG.E.U16 desc[UR16][R22.64], R9 ;  /* 0x0000000916001986 */ /* 0x0001e2000c101510 */
[-C--:B------:R-:W-:Y:S02]  /*32c0*/  LEA.HI.X.SX32 R21, R27, R3.reuse, 0x1, P6 ;  /* 0x000000031b157211 */ /* 0x080fe400030f0eff */
[----:B------:R-:W-:Y:S02]  /*32d0*/  LEA R16, P6, R25, R2, 0x1 ;  /* 0x0000000219107211 */ /* 0x000fe400078c08ff */
[----:B------:R-:W-:Y:S01]  /*32e0*/  LOP3.LUT R13, R15, 0x1c, RZ, 0xfc, !PT ;  /* 0x0000001c0f0d7812 */ /* 0x000fe200078efcff */
[----:B------:R2:W-:Y:S01]  /*32f0*/  @P5 STG.E.U16 desc[UR16][R20.64], R10 ;  /* 0x0000000a14005986 */ /* 0x0005e2000c101510 */
[----:B------:R-:W-:Y:S01]  /*3300*/  LEA.HI.X.SX32 R17, R25, R3, 0x1, P6 ;  /* 0x0000000319117211 */ /* 0x000fe200030f0eff */
[----:B------:R-:W-:Y:S01]  /*3310*/  IMAD R25, R0, 0x2, R25 ;  /* 0x0000000200197824 */ /* 0x000fe200078e0219 */
[----:B------:R-:W-:-:S02]  /*3320*/  ISETP.LT.AND P1, PT, R13, UR7, !P0 ;  /* 0x000000070d007c0c */ /* 0x000fc4000c721270 */
[----:B------:R-:W-:Y:S01]  /*3330*/  LOP3.LUT R13, R15, 0x1e, RZ, 0xfc, !PT ;  /* 0x0000001e0f0d7812 */ /* 0x000fe200078efcff */
[C---:B0-----:R-:W-:Y:S01]  /*3340*/  IMAD R23, R0.reuse, 0x2, R25 ;  /* 0x0000000200177824 */ /* 0x041fe200078e0219 */
[----:B------:R-:W-:Y:S01]  /*3350*/  LEA R18, P6, R25, R2, 0x1 ;  /* 0x0000000219127211 */ /* 0x000fe200078c08ff */
[----:B------:R0:W-:Y:S01]  /*3360*/  @P4 STG.E.U16 desc[UR16][R16.64], R11 ;  /* 0x0000000b10004986 */ /* 0x0001e2000c101510 */
[----:B------:R-:W-:Y:S02]  /*3370*/  ISETP.LT.AND P5, PT, R13, UR7, !P0 ;  /* 0x000000070d007c0c */ /* 0x000fe4000c7a1270 */
[----:B------:R-:W-:Y:S01]  /*3380*/  LOP3.LUT R13, R15, 0x20, RZ, 0xfc, !PT ;  /* 0x000000200f0d7812 */ /* 0x000fe200078efcff */
[----:B--2---:R-:W-:Y:S01]  /*3390*/  IMAD R21, R0, 0x2, R23 ;  /* 0x0000000200157824 */ /* 0x004fe200078e0217 */
[----:B------:R-:W-:Y:S02]  /*33a0*/  LEA.HI.X.SX32 R19, R25, R3, 0x1, P6 ;  /* 0x0000000319137211 */ /* 0x000fe400030f0eff */
[----:B------:R-:W-:-:S02]  /*33b0*/  ISETP.LT.AND P4, PT, R13, UR7, !P0 ;  /* 0x000000070d007c0c */ /* 0x000fc4000c781270 */
[-C--:B------:R-:W-:Y:S01]  /*33c0*/  LEA R8, P6, R23, R2.reuse, 0x1 ;  /* 0x0000000217087211 */ /* 0x080fe200078c08ff */
[----:B------:R2:W-:Y:S01]  /*33d0*/  @P3 STG.E.U16 desc[UR16][R18.64], R14 ;  /* 0x0000000e12003986 */ /* 0x0005e2000c101510 */
[----:B------:R-:W-:Y:S02]  /*33e0*/  LOP3.LUT R13, R15, 0x22, RZ, 0xfc, !PT ;  /* 0x000000220f0d7812 */ /* 0x000fe400078efcff */
[----:B0-----:R-:W-:Y:S02]  /*33f0*/  PRMT R17, R9, 0x7632, R17 ;  /* 0x0000763209117816 */ /* 0x001fe40000000011 */
[----:B------:R-:W-:Y:S01]  /*3400*/  LEA.HI.X.SX32 R9, R23, R3, 0x1, P6 ;  /* 0x0000000317097211 */ /* 0x000fe200030f0eff */
[----:B------:R-:W-:Y:S01]  /*3410*/  IMAD R23, R0, 0x2, R21 ;  /* 0x0000000200177824 */ /* 0x000fe200078e0215 */
[----:B------:R-:W-:Y:S02]  /*3420*/  ISETP.LT.AND P3, PT, R13, UR7, !P0 ;  /* 0x000000070d007c0c */ /* 0x000fe4000c761270 */
[----:B------:R-:W-:Y:S01]  /*3430*/  LEA R16, P6, R21, R2, 0x1 ;  /* 0x0000000215107211 */ /* 0x000fe200078c08ff */
[----:B------:R0:W-:Y:S01]  /*3440*/  @P2 STG.E.U16 desc[UR16][R8.64], R17 ;  /* 0x0000001108002986 */ /* 0x0001e2000c101510 */
[----:B------:R-:W-:-:S02]  /*3450*/  LOP3.LUT R13, R15, 0x24, RZ, 0xfc, !PT ;  /* 0x000000240f0d7812 */ /* 0x000fc400078efcff */
[----:B--2---:R-:W-:Y:S02]  /*3460*/  PRMT R14, R11, 0x7632, R14 ;  /* 0x000076320b0e7816 */ /* 0x004fe4000000000e */
[----:B------:R-:W-:Y:S01]  /*3470*/  ISETP.LT.AND P2, PT, R13, UR7, !P0 ;  /* 0x000000070d007c0c */ /* 0x000fe2000c741270 */
[----:B------:R-:W-:Y:S01]  /*3480*/  IMAD R13, R0, 0x2, R23 ;  /* 0x00000002000d7824 */ /* 0x000fe200078e0217 */
[----:B-1----:R-:W-:-:S03]  /*3490*/  PRMT R22, R5, 0x7632, R22 ;  /* 0x0000763205167816 */ /* 0x002fc60000000016 */
[----:B------:R-:W-:Y:S01]  /*34a0*/  IMAD R11, R0, 0x2, R13 ;  /* 0x00000002000b7824 */ /* 0x000fe200078e020d */
[-C--:B0-----:R-:W-:Y:S02]  /*34b0*/  LEA.HI.X.SX32 R17, R21, R3.reuse, 0x1, P6 ;  /* 0x0000000315117211 */ /* 0x081fe400030f0eff */
[----:B------:R-:W-:Y:S02]  /*34c0*/  PRMT R9, R10, 0x7632, R9 ;  /* 0x000076320a097816 */ /* 0x000fe40000000009 */
[----:B------:R-:W-:Y:S02]  /*34d0*/  LEA R20, P6, R23, R2, 0x1 ;  /* 0x0000000217147211 */ /* 0x000fe400078c08ff */
[----:B------:R-:W-:Y:S01]  /*34e0*/  LOP3.LUT R10, R15, 0x26, RZ, 0xfc, !PT ;  /* 0x000000260f0a7812 */ /* 0x000fe200078efcff */
[----:B------:R0:W-:Y:S01]  /*34f0*/  @P1 STG.E.U16 desc[UR16][R16.64], R9 ;  /* 0x0000000910001986 */ /* 0x0001e2000c101510 */
[----:B------:R-:W-:Y:S02]  /*3500*/  LEA.HI.X.SX32 R21, R23, R3, 0x1, P6 ;  /* 0x0000000317157211 */ /* 0x000fe400030f0eff */
[----:B------:R-:W-:-:S02]  /*3510*/  ISETP.LT.AND P1, PT, R10, UR7, !P0 ;  /* 0x000000070a007c0c */ /* 0x000fc4000c721270 */
[-C--:B------:R-:W-:Y:S01]  /*3520*/  LEA R8, P6, R13, R2.reuse, 0x1 ;  /* 0x000000020d087211 */ /* 0x080fe200078c08ff */
[----:B------:R-:W-:Y:S01]  /*3530*/  @P5 STG.E.U16 desc[UR16][R20.64], R14 ;  /* 0x0000000e14005986 */ /* 0x000fe2000c101510 */
[----:B------:R-:W-:Y:S02]  /*3540*/  LOP3.LUT R10, R15, 0x28, RZ, 0xfc, !PT ;  /* 0x000000280f0a7812 */ /* 0x000fe400078efcff */
[----:B0-----:R-:W-:Y:S01]  /*3550*/  LEA.HI.X.SX32 R9, R13, R3, 0x1, P6 ;  /* 0x000000030d097211 */ /* 0x001fe200030f0eff */
[----:B------:R-:W-:Y:S01]  /*3560*/  IMAD R17, R0, 0x2, R11 ;  /* 0x0000000200117824 */ /* 0x000fe200078e020b */
[----:B------:R-:W-:Y:S02]  /*3570*/  ISETP.LT.AND P6, PT, R10, UR7, !P0 ;  /* 0x000000070a007c0c */ /* 0x000fe4000c7c1270 */
[-C--:B------:R-:W-:Y:S01]  /*3580*/  LEA R10, P5, R11, R2.reuse, 0x1 ;  /* 0x000000020b0a7211 */ /* 0x080fe200078a08ff */
[----:B------:R0:W-:Y:S01]  /*3590*/  @P4 STG.E.U16 desc[UR16][R8.64], R4 ;  /* 0x0000000408004986 */ /* 0x0001e2000c101510 */
[----:B------:R-:W-:Y:S01]  /*35a0*/  IMAD R23, R0, 0x2, R17 ;  /* 0x0000000200177824 */ /* 0x000fe200078e0211 */
[----:B------:R-:W-:-:S02]  /*35b0*/  LEA R16, P4, R17, R2, 0x1 ;  /* 0x0000000211107211 */ /* 0x000fc400078808ff */
[-C--:B------:R-:W-:Y:S02]  /*35c0*/  LEA.HI.X.SX32 R11, R11, R3.reuse, 0x1, P5 ;  /* 0x000000030b0b7211 */ /* 0x080fe400028f0eff */
[----:B------:R-:W-:Y:S02]  /*35d0*/  LEA.HI.X.SX32 R17, R17, R3, 0x1, P4 ;  /* 0x0000000311117211 */ /* 0x000fe400020f0eff */
[----:B------:R-:W-:Y:S01]  /*35e0*/  LOP3.LUT R13, R15, 0x2a, RZ, 0xfc, !PT ;  /* 0x0000002a0f0d7812 */ /* 0x000fe200078efcff */
[----:B------:R-:W-:Y:S01]  /*35f0*/  @P3 STG.E.U16 desc[UR16][R10.64], R5 ;  /* 0x000000050a003986 */ /* 0x000fe2000c101510 */
[----:B------:R-:W-:Y:S02]  /*3600*/  LEA R18, P3, R23, R2, 0x1 ;  /* 0x0000000217127211 */ /* 0x000fe400078608ff */
[C---:B0-----:R-:W-:Y:S01]  /*3610*/  LOP3.LUT R9, R15.reuse, 0x2e, RZ, 0xfc, !PT ;  /* 0x0000002e0f097812 */ /* 0x041fe200078efcff */
[----:B------:R0:W-:Y:S01]  /*3620*/  @P2 STG.E.U16 desc[UR16][R16.64], R6 ;  /* 0x0000000610002986 */ /* 0x0001e2000c101510 */
[----:B------:R-:W-:-:S02]  /*3630*/  LOP3.LUT R8, R15, 0x30, RZ, 0xfc, !PT ;  /* 0x000000300f087812 */ /* 0x000fc400078efcff */
[----:B------:R-:W-:Y:S01]  /*3640*/  LEA.HI.X.SX32 R19, R23, R3, 0x1, P3 ;  /* 0x0000000317137211 */ /* 0x000fe200018f0eff */
[----:B------:R-:W-:Y:S01]  /*3650*/  IMAD R23, R0, 0x2, R23 ;  /* 0x0000000200177824 */ /* 0x000fe200078e0217 */
[----:B------:R-:W-:Y:S02]  /*3660*/  ISETP.LT.AND P3, PT, R9, UR7, !P0 ;  /* 0x0000000709007c0c */ /* 0x000fe4000c761270 */
[----:B------:R-:W-:Y:S01]  /*3670*/  ISETP.LT.AND P2, PT, R8, UR7, !P0 ;  /* 0x0000000708007c0c */ /* 0x000fe2000c741270 */
[----:B------:R-:W-:Y:S01]  /*3680*/  @P1 STG.E.U16 desc[UR16][R18.64], R7 ;  /* 0x0000000712001986 */ /* 0x000fe2000c101510 */
[----:B------:R-:W-:Y:S01]  /*3690*/  ISETP.LT.AND P5, PT, R13, UR7, !P0 ;  /* 0x000000070d007c0c */ /* 0x000fe2000c7a1270 */
[C---:B------:R-:W-:Y:S01]  /*36a0*/  IMAD R25, R0.reuse, 0x2, R23 ;  /* 0x0000000200197824 */ /* 0x040fe200078e0217 */
[----:B------:R-:W-:Y:S01]  /*36b0*/  LEA R20, P1, R23, R2, 0x1 ;  /* 0x0000000217147211 */ /* 0x000fe200078208ff */
[----:B------:R1:W2:Y:S01]  /*36c0*/  LDS.128 R8, [R12+UR12] ;  /* 0x0000000c0c087984 */ /* 0x0002a20008000c00 */
[----:B------:R-:W-:Y:S01]  /*36d0*/  LOP3.LUT R13, R15, 0x2c, RZ, 0xfc, !PT ;  /* 0x0000002c0f0d7812 */ /* 0x000fe200078efcff */
[----:B0-----:R-:W-:Y:S01]  /*36e0*/  IMAD R17, R0, 0x2, R25 ;  /* 0x0000000200117824 */ /* 0x001fe200078e0219 */
[----:B------:R-:W-:-:S02]  /*36f0*/  PRMT R14, R4, 0x7632, R14 ;  /* 0x00007632040e7816 */ /* 0x000fc4000000000e */
[-C--:B------:R-:W-:Y:S02]  /*3700*/  LEA.HI.X.SX32 R21, R23, R3.reuse, 0x1, P1 ;  /* 0x0000000317157211 */ /* 0x080fe400008f0eff */
[----:B------:R-:W-:Y:S02]  /*3710*/  ISETP.LT.AND P4, PT, R13, UR7, !P0 ;  /* 0x000000070d007c0c */ /* 0x000fe4000c781270 */
[-C--:B------:R-:W-:Y:S01]  /*3720*/  LEA R4, P1, R25, R2.reuse, 0x1 ;  /* 0x0000000219047211 */ /* 0x080fe200078208ff */
[----:B------:R-:W-:Y:S01]  /*3730*/  @P6 STG.E.U16 desc[UR16][R20.64], R14 ;  /* 0x0000000e14006986 */ /* 0x000fe2000c101510 */
[----:B------:R-:W-:Y:S02]  /*3740*/  LOP3.LUT R13, R15, 0x32, RZ, 0xfc, !PT ;  /* 0x000000320f0d7812 */ /* 0x000fe400078efcff */
[-C--:B------:R-:W-:Y:S02]  /*3750*/  LEA.HI.X.SX32 R5, R25, R3.reuse, 0x1, P1 ;  /* 0x0000000319057211 */ /* 0x080fe400008f0eff */
[----:B------:R-:W-:Y:S01]  /*3760*/  ISETP.LT.AND P1, PT, R13, UR7, !P0 ;  /* 0x000000070d007c0c */ /* 0x000fe2000c721270 */
[C---:B------:R-:W-:Y:S01]  /*3770*/  IMAD R13, R0.reuse, 0x2, R17 ;  /* 0x00000002000d7824 */ /* 0x040fe200078e0211 */
[----:B------:R-:W-:Y:S01]  /*3780*/  LEA R16, P6, R17, R2, 0x1 ;  /* 0x0000000211107211 */ /* 0x000fe200078c08ff */
[----:B------:R0:W-:Y:S01]  /*3790*/  @P5 STG.E.U16 desc[UR16][R4.64], R22 ;  /* 0x0000001604005986 */ /* 0x0001e2000c101510 */
[----:B-1----:R-:W-:Y:S01]  /*37a0*/  LOP3.LUT R12, R15, 0x34, RZ, 0xfc, !PT ;  /* 0x000000340f0c7812 */ /* 0x002fe200078efcff */
[----:B------:R-:W-:Y:S01]  /*37b0*/  IMAD R19, R0, 0x2, R13 ;  /* 0x0000000200137824 */ /* 0x000fe200078e020d */
[----:B------:R-:W-:-:S02]  /*37c0*/  LEA.HI.X.SX32 R17, R17, R3, 0x1, P6 ;  /* 0x0000000311117211 */ /* 0x000fc400030f0eff */
[----:B------:R-:W-:Y:S02]  /*37d0*/  ISETP.LT.AND P5, PT, R12, UR7, !P0 ;  /* 0x000000070c007c0c */ /* 0x000fe4000c7a1270 */
[----:B------:R-:W-:Y:S02]  /*37e0*/  LEA R12, P6, R13, R2, 0x1 ;  /* 0x000000020d0c7211 */ /* 0x000fe400078c08ff */
[----:B------:R-:W-:Y:S01]  /*37f0*/  PRMT R18, R7, 0x7632, R18 ;  /* 0x0000763207127816 */ /* 0x000fe20000000012 */
[----:B------:R-:W-:Y:S01]  /*3800*/  IMAD R7, R0, 0x2, R19 ;  /* 0x0000000200077824 */ /* 0x000fe200078e0213 */
[----:B------:R-:W-:Y:S02]  /*3810*/  LEA.HI.X.SX32 R13, R13, R3, 0x1, P6 ;  /* 0x000000030d0d7211 */ /* 0x000fe400030f0eff */
[----:B0-----:R-:W-:Y:S02]  /*3820*/  PRMT R5, R6, 0x7632, R5 ;  /* 0x0000763206057816 */ /* 0x001fe40000000005 */
[----:B------:R-:W-:-:S02]  /*3830*/  LOP3.LUT R6, R15, 0x36, RZ, 0xfc, !PT ;  /* 0x000000360f067812 */ /* 0x000fc400078efcff */
[----:B------:R-:W-:Y:S01]  /*3840*/  LEA R4, P6, R19, R2, 0x1 ;  /* 0x0000000213047211 */ /* 0x000fe200078c08ff */
[----:B------:R0:W-:Y:S01]  /*3850*/  @P4 STG.E.U16 desc[UR16][R16.64], R5 ;  /* 0x0000000510004986 */ /* 0x0001e2000c101510 */
[----:B------:R-:W-:Y:S02]  /*3860*/  ISETP.LT.AND P4, PT, R6, UR7, !P0 ;  /* 0x0000000706007c0c */ /* 0x000fe4000c781270 */
[C---:B------:R-:W-:Y:S01]  /*3870*/  LOP3.LUT R6, R15.reuse, 0x38, RZ, 0xfc, !PT ;  /* 0x000000380f067812 */ /* 0x040fe200078efcff */
[----:B------:R1:W-:Y:S01]  /*3880*/  @P3 STG.E.U16 desc[UR16][R12.64], R18 ;  /* 0x000000120c003986 */ /* 0x0003e2000c101510 */
[----:B------:R-:W-:Y:S02]  /*3890*/  LOP3.LUT R14, R15, 0x3a, RZ, 0xfc, !PT ;  /* 0x0000003a0f0e7812 */ /* 0x000fe400078efcff */
[----:B------:R-:W-:Y:S01]  /*38a0*/  ISETP.LT.AND P3, PT, R6, UR7, !P0 ;  /* 0x0000000706007c0c */ /* 0x000fe2000c761270 */
[----:B0-----:R-:W-:Y:S01]  /*38b0*/  IMAD R17, R0, 0x2, R7 ;  /* 0x0000000200117824 */ /* 0x001fe200078e0207 */
[----:B------:R-:W-:-:S02]  /*38c0*/  LEA.HI.X.SX32 R5, R19, R3, 0x1, P6 ;  /* 0x0000000313057211 */ /* 0x000fc400030f0eff */
[CC--:B------:R-:W-:Y:S01]  /*38d0*/  LEA R6, P6, R7.reuse, R2.reuse, 0x1 ;  /* 0x0000000207067211 */ /* 0x0c0fe200078c08ff */
[C---:B------:R-:W-:Y:S02]  /*38e0*/  IMAD R19, R0.reuse, 0x2, R17 ;  /* 0x0000000200137824 */ /* 0x040fe400078e0211 */
[----:B--2---:R-:W-:Y:S01]  /*38f0*/  @P2 STG.E.U16 desc[UR16][R4.64], R8 ;  /* 0x0000000804002986 */ /* 0x004fe2000c101510 */
[----:B------:R-:W-:Y:S01]  /*3900*/  LEA.HI.X.SX32 R7, R7, R3, 0x1, P6 ;  /* 0x0000000307077211 */ /* 0x000fe200030f0eff */
[----:B------:R-:W-:Y:S01]  /*3910*/  IMAD R21, R0, 0x2, R19 ;  /* 0x0000000200157824 */ /* 0x000fe200078e0213 */
[-C--:B------:R-:W-:Y:S02]  /*3920*/  LEA R16, P6, R17, R2.reuse, 0x1 ;  /* 0x0000000211107211 */ /* 0x080fe400078c08ff */
[----:B------:R-:W-:Y:S01]  /*3930*/  ISETP.LT.AND P2, PT, R14, UR7, !P0 ;  /* 0x000000070e007c0c */ /* 0x000fe2000c741270 */
[----:B------:R-:W-:Y:S01]  /*3940*/  IMAD R23, R0, 0x2, R21 ;  /* 0x0000000200177824 */ /* 0x000fe200078e0215 */
[----:B------:R0:W-:Y:S01]  /*3950*/  @P1 STG.E.U16 desc[UR16][R6.64], R9 ;  /* 0x0000000906001986 */ /* 0x0001e2000c101510 */
[----:B-1----:R-:W-:-:S02]  /*3960*/  LEA R12, P1, R19, R2, 0x1 ;  /* 0x00000002130c7211 */ /* 0x002fc400078208ff */
[C---:B------:R-:W-:Y:S01]  /*3970*/  IMAD R25, R0.reuse, 0x2, R23 ;  /* 0x0000000200197824 */ /* 0x040fe200078e0217 */
[-C--:B------:R-:W-:Y:S02]  /*3980*/  LEA.HI.X.SX32 R17, R17, R3.reuse, 0x1, P6 ;  /* 0x0000000311117211 */ /* 0x080fe400030f0eff */
[-C--:B------:R-:W-:Y:S01]  /*3990*/  LEA R18, P6, R21, R2.reuse, 0x1 ;  /* 0x0000000215127211 */ /* 0x080fe200078c08ff */
[----:B------:R-:W-:Y:S01]  /*39a0*/  IMAD R0, R0, 0x2, R25 ;  /* 0x0000000200007824 */ /* 0x000fe200078e0219 */
[-C--:B------:R-:W-:Y:S01]  /*39b0*/  LEA.HI.X.SX32 R13, R19, R3.reuse, 0x1, P1 ;  /* 0x00000003130d7211 */ /* 0x080fe200008f0eff */
[----:B------:R1:W-:Y:S01]  /*39c0*/  @P5 STG.E.U16 desc[UR16][R16.64], R10 ;  /* 0x0000000a10005986 */ /* 0x0003e2000c101510 */
[----:B------:R-:W-:Y:S02]  /*39d0*/  LOP3.LUT R14, R15, 0x3c, RZ, 0xfc, !PT ;  /* 0x0000003c0f0e7812 */ /* 0x000fe400078efcff */
[----:B0-----:R-:W-:Y:S01]  /*39e0*/  LEA R6, P1, R25, R2, 0x1 ;  /* 0x0000000219067211 */ /* 0x001fe200078208ff */
[----:B------:R1:W-:Y:S01]  /*39f0*/  @P4 STG.E.U16 desc[UR16][R12.64], R11 ;  /* 0x0000000b0c004986 */ /* 0x0003e2000c101510 */
[----:B------:R-:W-:-:S02]  /*3a00*/  LEA.HI.X.SX32 R19, R21, R3, 0x1, P6 ;  /* 0x0000000315137211 */ /* 0x000fc400030f0eff */
[----:B------:R-:W-:Y:S02]  /*3a10*/  LEA R4, P6, R23, R2, 0x1 ;  /* 0x0000000217047211 */ /* 0x000fe400078c08ff */
[----:B------:R-:W-:Y:S02]  /*3a20*/  LOP3.LUT R15, R15, 0x3e, RZ, 0xfc, !PT ;  /* 0x0000003e0f0f7812 */ /* 0x000fe400078efcff */
[-C--:B------:R-:W-:Y:S02]  /*3a30*/  LEA.HI.X.SX32 R7, R25, R3.reuse, 0x1, P1 ;  /* 0x0000000319077211 */ /* 0x080fe400008f0eff */
[----:B------:R-:W-:Y:S02]  /*3a40*/  ISETP.LT.AND P1, PT, R14, UR7, !P0 ;  /* 0x000000070e007c0c */ /* 0x000fe4000c721270 */
[----:B------:R-:W-:Y:S02]  /*3a50*/  LEA.HI.X.SX32 R5, R23, R3, 0x1, P6 ;  /* 0x0000000317057211 */ /* 0x000fe400030f0eff */
[----:B------:R-:W-:-:S02]  /*3a60*/  ISETP.LT.AND P0, PT, R15, UR7, !P0 ;  /* 0x000000070f007c0c */ /* 0x000fc4000c701270 */
[----:B------:R-:W-:Y:S02]  /*3a70*/  LEA R2, P6, R0, R2, 0x1 ;  /* 0x0000000200027211 */ /* 0x000fe400078c08ff */
[----:B------:R-:W-:Y:S02]  /*3a80*/  PRMT R9, R8, 0x7632, R9 ;  /* 0x0000763208097816 */ /* 0x000fe40000000009 */
[----:B------:R-:W-:Y:S02]  /*3a90*/  LEA.HI.X.SX32 R3, R0, R3, 0x1, P6 ;  /* 0x0000000300037211 */ /* 0x000fe400030f0eff */
[----:B------:R-:W-:Y:S01]  /*3aa0*/  PRMT R0, R9, 0x7632, R0 ;  /* 0x0000763209007816 */ /* 0x000fe20000000000 */
[----:B------:R1:W-:Y:S01]  /*3ab0*/  @P3 STG.E.U16 desc[UR16][R18.64], R9 ;  /* 0x0000000912003986 */ /* 0x0003e2000c101510 */
[----:B------:R-:W-:-:S03]  /*3ac0*/  PRMT R8, R10, 0x7632, R8 ;  /* 0x000076320a087816 */ /* 0x000fc60000000008 */
[----:B------:R1:W-:Y:S04]  /*3ad0*/  @P2 STG.E.U16 desc[UR16][R4.64], R0 ;  /* 0x0000000004002986 */ /* 0x0003e8000c101510 */
[----:B------:R1:W-:Y:S01]  /*3ae0*/  @P1 STG.E.U16 desc[UR16][R6.64], R8 ;  /* 0x0000000806001986 */ /* 0x0003e2000c101510 */
[----:B------:R-:W-:Y:S05]  /*3af0*/  @!P0 EXIT ;  /* 0x000000000000894d */ /* 0x000fea0003800000 */
[----:B-1----:R-:W-:-:S05]  /*3b00*/  PRMT R11, R11, 0x7632, R11 ;  /* 0x000076320b0b7816 */ /* 0x002fca000000000b */
[----:B------:R-:W-:Y:S01]  /*3b10*/  STG.E.U16 desc[UR16][R2.64], R11 ;  /* 0x0000000b02007986 */ /* 0x000fe2000c101510 */
[----:B------:R-:W-:Y:S05]  /*3b20*/  EXIT ;  /* 0x000000000000794d */ /* 0x000fea0003800000 */
.L_x_2:
[----:B------:R-:W-:-:S00]  /*3b30*/  BRA `(.L_x_2) ;  /* 0xfffffffc00fc7947 */ /* 0x000fc0000383ffff */
[----:B------:R-:W-:-:S00]  /*3b40*/  NOP ;  /* 0x0000000000007918 */ /* 0x000fc00000000000 */
        /* <DEDUP_REMOVED lines=11> */
.L_x_3:


//--------------------- .nv.shared.matmul_kernel  --------------------------
	.section	.nv.shared.matmul_kernel,"aw",@nobits
	.sectionflags	@""
	.align	16
	.zero		1024


//--------------------- .nv.shared.reserved.0     --------------------------
	.section	.nv.shared.reserved.0,"aw",@nobits
	.weak		__nv_reservedSMEM_offset_0_alias
	.size		__nv_reservedSMEM_offset_0_alias, 0, 0
	.other		__nv_reservedSMEM_offset_0_alias,@"STO_CUDA_RESERVED_SHARED STV_DEFAULT"
__nv_reservedSMEM_offset_0_alias:
	.zero		0


//--------------------- .nv.constant0.matmul_kernel --------------------------
	.section	.nv.constant0.matmul_kernel,"a",@progbits
	.sectionflags	@""
	.align	4
.nv.constant0.matmul_kernel:
	.zero		608


//--------------------- SYMBOLS --------------------------

	.type		.nv.reservedSmem.offset0,@object
	.size		.nv.reservedSmem.offset0,0x4
